//
// Generated by NVIDIA NVVM Compiler
//
// Compiler Build ID: CL-36424714
// Cuda compilation tools, release 13.0, V13.0.88
// Based on NVVM 20.0.0
//

.version 9.0
.target sm_100
.address_size 64

	// .globl	_leaky_relu

.visible .entry _leaky_relu(
	.param .u64 .ptr .align 1 _leaky_relu_param_0,
	.param .u64 .ptr .align 1 _leaky_relu_param_1,
	.param .u32 _leaky_relu_param_2,
	.param .u32 _leaky_relu_param_3,
	.param .f32 _leaky_relu_param_4
)
{
	.reg .pred 	%p<2>;
	.reg .b32 	%r<5>;
	.reg .b32 	%f<5>;
	.reg .b64 	%rd<8>;

	ld.param.u64 	%rd1, [_leaky_relu_param_0];
	ld.param.u64 	%rd2, [_leaky_relu_param_1];
	ld.param.f32 	%f1, [_leaky_relu_param_4];
	cvta.to.global.u64 	%rd3, %rd1;
	mov.u32 	%r1, %ctaid.x;
	mov.u32 	%r2, %ntid.x;
	mov.u32 	%r3, %tid.x;
	mad.lo.s32 	%r4, %r1, %r2, %r3;
	mul.wide.u32 	%rd4, %r4, 4;
	add.s64 	%rd5, %rd3, %rd4;
	ld.global.f32 	%f2, [%rd5];
	setp.lt.f32 	%p1, %f2, 0f00000000;
	mul.f32 	%f3, %f1, %f2;
	selp.f32 	%f4, %f3, %f2, %p1;
	cvta.to.global.u64 	%rd6, %rd2;
	add.s64 	%rd7, %rd6, %rd4;
	st.global.f32 	[%rd7], %f4;
	ret;

}
	// .globl	_batch_norm
.visible .entry _batch_norm(
	.param .u64 .ptr .align 1 _batch_norm_param_0,
	.param .u64 .ptr .align 1 _batch_norm_param_1,
	.param .u32 _batch_norm_param_2,
	.param .u32 _batch_norm_param_3,
	.param .u32 _batch_norm_param_4,
	.param .u32 _batch_norm_param_5,
	.param .u64 .ptr .align 1 _batch_norm_param_6,
	.param .u64 .ptr .align 1 _batch_norm_param_7,
	.param .u64 .ptr .align 1 _batch_norm_param_8,
	.param .u64 .ptr .align 1 _batch_norm_param_9
)
{
	.reg .b32 	%r<11>;
	.reg .b32 	%f<11>;
	.reg .b64 	%rd<21>;

	ld.param.u64 	%rd1, [_batch_norm_param_0];
	ld.param.u64 	%rd2, [_batch_norm_param_1];
	ld.param.u32 	%r1, [_batch_norm_param_3];
	ld.param.u32 	%r2, [_batch_norm_param_4];
	ld.param.u32 	%r3, [_batch_norm_param_5];
	ld.param.u64 	%rd3, [_batch_norm_param_6];
	ld.param.u64 	%rd4, [_batch_norm_param_7];
	ld.param.u64 	%rd5, [_batch_norm_param_8];
	ld.param.u64 	%rd6, [_batch_norm_param_9];
	cvta.to.global.u64 	%rd7, %rd2;
	cvta.to.global.u64 	%rd8, %rd6;
	cvta.to.global.u64 	%rd9, %rd4;
	cvta.to.global.u64 	%rd10, %rd3;
	cvta.to.global.u64 	%rd11, %rd1;
	cvta.to.global.u64 	%rd12, %rd5;
	mov.u32 	%r4, %ctaid.x;
	mov.u32 	%r5, %ctaid.y;
	mov.u32 	%r6, %tid.x;
	mov.u32 	%r7, %tid.y;
	mad.lo.s32 	%r8, %r1, %r4, %r5;
	mad.lo.s32 	%r9, %r8, %r2, %r6;
	mad.lo.s32 	%r10, %r9, %r3, %r7;
	mul.wide.u32 	%rd13, %r5, 4;
	add.s64 	%rd14, %rd12, %rd13;
	ld.global.f32 	%f1, [%rd14];
	mul.wide.u32 	%rd15, %r10, 4;
	add.s64 	%rd16, %rd11, %rd15;
	ld.global.f32 	%f2, [%rd16];
	add.s64 	%rd17, %rd10, %rd13;
	ld.global.f32 	%f3, [%rd17];
	sub.f32 	%f4, %f2, %f3;
	add.s64 	%rd18, %rd9, %rd13;
	ld.global.f32 	%f5, [%rd18];
	add.f32 	%f6, %f5, 0f3727C5AC;
	sqrt.rn.f32 	%f7, %f6;
	div.rn.f32 	%f8, %f4, %f7;
	add.s64 	%rd19, %rd8, %rd13;
	ld.global.f32 	%f9, [%rd19];
	fma.rn.f32 	%f10, %f1, %f8, %f9;
	add.s64 	%rd20, %rd7, %rd15;
	st.global.f32 	[%rd20], %f10;
	ret;

}
	// .globl	_conv2d
.visible .entry _conv2d()
{


	ret;

}
	// .globl	_max_pool2d
.visible .entry _max_pool2d(
	.param .u32 _max_pool2d_param_0,
	.param .u64 .ptr .align 1 _max_pool2d_param_1,
	.param .u32 _max_pool2d_param_2,
	.param .u32 _max_pool2d_param_3,
	.param .u32 _max_pool2d_param_4,
	.param .u32 _max_pool2d_param_5,
	.param .u32 _max_pool2d_param_6,
	.param .u32 _max_pool2d_param_7,
	.param .u64 .ptr .align 1 _max_pool2d_param_8
)
{


	ret;

}
	// .globl	_pad
.visible .entry _pad(
	.param .u64 .ptr .align 1 _pad_param_0,
	.param .u64 .ptr .align 1 _pad_param_1,
	.param .u32 _pad_param_2,
	.param .u32 _pad_param_3,
	.param .u32 _pad_param_4,
	.param .u32 _pad_param_5,
	.param .u32 _pad_param_6,
	.param .u32 _pad_param_7,
	.param .u32 _pad_param_8,
	.param .u32 _pad_param_9,
	.param .f32 _pad_param_10
)
{
	.reg .pred 	%p<11>;
	.reg .b32 	%r<25>;
	.reg .b32 	%f<3>;
	.reg .b64 	%rd<14>;

	ld.param.u64 	%rd2, [_pad_param_0];
	ld.param.u64 	%rd3, [_pad_param_1];
	ld.param.u32 	%r11, [_pad_param_2];
	ld.param.u32 	%r5, [_pad_param_3];
	ld.param.u32 	%r6, [_pad_param_4];
	ld.param.u32 	%r7, [_pad_param_5];
	ld.param.u32 	%r8, [_pad_param_6];
	ld.param.u32 	%r9, [_pad_param_7];
	ld.param.u32 	%r10, [_pad_param_9];
	ld.param.f32 	%f1, [_pad_param_10];
	cvta.to.global.u64 	%rd1, %rd3;
	mov.u32 	%r12, %ctaid.x;
	mov.u32 	%r13, %ntid.x;
	mov.u32 	%r14, %tid.x;
	mad.lo.s32 	%r1, %r12, %r13, %r14;
	setp.ge.s32 	%p1, %r1, %r11;
	@%p1 bra 	$L__BB4_4;
	add.s32 	%r15, %r7, %r6;
	add.s32 	%r16, %r15, %r8;
	div.s32 	%r17, %r1, %r10;
	mul.lo.s32 	%r18, %r17, %r10;
	sub.s32 	%r19, %r1, %r18;
	div.s32 	%r20, %r19, %r16;
	sub.s32 	%r2, %r20, %r9;
	mul.lo.s32 	%r21, %r20, %r16;
	sub.s32 	%r22, %r19, %r21;
	sub.s32 	%r3, %r22, %r7;
	mul.lo.s32 	%r23, %r6, %r5;
	mul.lo.s32 	%r4, %r23, %r17;
	setp.lt.s32 	%p2, %r3, 0;
	setp.le.s32 	%p3, %r6, %r3;
	or.pred  	%p4, %p2, %p3;
	setp.lt.s32 	%p5, %r2, 0;
	setp.le.s32 	%p6, %r5, %r2;
	or.pred  	%p7, %p5, %p6;
	or.pred  	%p9, %p4, %p7;
	not.pred 	%p10, %p9;
	@%p10 bra 	$L__BB4_3;
	mul.wide.s32 	%rd12, %r1, 4;
	add.s64 	%rd13, %rd1, %rd12;
	st.global.f32 	[%rd13], %f1;
	bra.uni 	$L__BB4_4;
$L__BB4_3:
	cvt.s64.s32 	%rd4, %r4;
	mad.lo.s32 	%r24, %r2, %r6, %r3;
	cvt.s64.s32 	%rd5, %r24;
	add.s64 	%rd6, %rd5, %rd4;
	cvta.to.global.u64 	%rd7, %rd2;
	shl.b64 	%rd8, %rd6, 2;
	add.s64 	%rd9, %rd7, %rd8;
	ld.global.f32 	%f2, [%rd9];
	mul.wide.s32 	%rd10, %r1, 4;
	add.s64 	%rd11, %rd1, %rd10;
	st.global.f32 	[%rd11], %f2;
$L__BB4_4:
	ret;

}


// ===== COMPILED SASS (sm_100) =====

	.target	sm_100

	.elftype	@"ET_EXEC"


//--------------------- .note.nv.tkinfo           --------------------------
	.section	.note.nv.tkinfo,"",@"SHT_NOTE"
	.sectionflags	@"SHF_NOTE_NV_TKINFO"
	.tkinfo
        /*0018*/ 	.word	0x00000002
        /*0030*/ 	.string	""
        /*0030*/ 	.string	"ptxas"
        /*0030*/ 	.string	"Cuda compilation tools, release 13.0, V13.0.88"
        /*0030*/ 	.string	"Build cuda_13.0.r13.0/compiler.36424714_0"
        /*0030*/ 	.string	"-arch sm_100 -m 64 "



//--------------------- .note.nv.cuinfo           --------------------------
	.section	.note.nv.cuinfo,"",@"SHT_NOTE"
	.sectionflags	@"SHF_NOTE_NV_CUINFO"
        /*0018*/ 	.short	0x0002
        /*001a*/ 	.short	0x0064
        /*001c*/ 	.short	0x0082
	.zero		2


//--------------------- .nv.info                  --------------------------
	.section	.nv.info,"",@"SHT_CUDA_INFO"
	.align	4


	//----- nvinfo : EIATTR_REGCOUNT
	.align		4
        /*0000*/ 	.byte	0x04, 0x2f
        /*0002*/ 	.short	(.L_1 - .L_0)
	.align		4
.L_0:
        /*0004*/ 	.word	index@(_leaky_relu)
        /*0008*/ 	.word	0x0000000c


	//----- nvinfo : EIATTR_FRAME_SIZE
	.align		4
.L_1:
        /*000c*/ 	.byte	0x04, 0x11
        /*000e*/ 	.short	(.L_3 - .L_2)
	.align		4
.L_2:
        /*0010*/ 	.word	index@(_leaky_relu)
        /*0014*/ 	.word	0x00000000


	//----- nvinfo : EIATTR_REGCOUNT
	.align		4
.L_3:
        /*0018*/ 	.byte	0x04, 0x2f
        /*001a*/ 	.short	(.L_5 - .L_4)
	.align		4
.L_4:
        /*001c*/ 	.word	index@(_batch_norm)
        /*0020*/ 	.word	0x00000012


	//----- nvinfo : EIATTR_FRAME_SIZE
	.align		4
.L_5:
        /*0024*/ 	.byte	0x04, 0x11
        /*0026*/ 	.short	(.L_7 - .L_6)
	.align		4
.L_6:
        /*0028*/ 	.word	index@($__internal_1_$__cuda_sm3x_div_rn_noftz_f32_slowpath)
        /*002c*/ 	.word	0x00000000


	//----- nvinfo : EIATTR_FRAME_SIZE
	.align		4
.L_7:
        /*0030*/ 	.byte	0x04, 0x11
        /*0032*/ 	.short	(.L_9 - .L_8)
	.align		4
.L_8:
        /*0034*/ 	.word	index@($__internal_0_$__cuda_sm20_sqrt_rn_f32_slowpath)
        /*0038*/ 	.word	0x00000000


	//----- nvinfo : EIATTR_FRAME_SIZE
	.align		4
.L_9:
        /*003c*/ 	.byte	0x04, 0x11
        /*003e*/ 	.short	(.L_11 - .L_10)
	.align		4
.L_10:
        /*0040*/ 	.word	index@(_batch_norm)
        /*0044*/ 	.word	0x00000000


	//----- nvinfo : EIATTR_REGCOUNT
	.align		4
.L_11:
        /*0048*/ 	.byte	0x04, 0x2f
        /*004a*/ 	.short	(.L_13 - .L_12)
	.align		4
.L_12:
        /*004c*/ 	.word	index@(_conv2d)
        /*0050*/ 	.word	0x00000004


	//----- nvinfo : EIATTR_FRAME_SIZE
	.align		4
.L_13:
        /*0054*/ 	.byte	0x04, 0x11
        /*0056*/ 	.short	(.L_15 - .L_14)
	.align		4
.L_14:
        /*0058*/ 	.word	index@(_conv2d)
        /*005c*/ 	.word	0x00000000


	//----- nvinfo : EIATTR_REGCOUNT
	.align		4
.L_15:
        /*0060*/ 	.byte	0x04, 0x2f
        /*0062*/ 	.short	(.L_17 - .L_16)
	.align		4
.L_16:
        /*0064*/ 	.word	index@(_max_pool2d)
        /*0068*/ 	.word	0x00000004


	//----- nvinfo : EIATTR_FRAME_SIZE
	.align		4
.L_17:
        /*006c*/ 	.byte	0x04, 0x11
        /*006e*/ 	.short	(.L_19 - .L_18)
	.align		4
.L_18:
        /*0070*/ 	.word	index@(_max_pool2d)
        /*0074*/ 	.word	0x00000000


	//----- nvinfo : EIATTR_REGCOUNT
	.align		4
.L_19:
        /*0078*/ 	.byte	0x04, 0x2f
        /*007a*/ 	.short	(.L_21 - .L_20)
	.align		4
.L_20:
        /*007c*/ 	.word	index@(_pad)
        /*0080*/ 	.word	0x00000010


	//----- nvinfo : EIATTR_FRAME_SIZE
	.align		4
.L_21:
        /*0084*/ 	.byte	0x04, 0x11
        /*0086*/ 	.short	(.L_23 - .L_22)
	.align		4
.L_22:
        /*0088*/ 	.word	index@(_pad)
        /*008c*/ 	.word	0x00000000


	//----- nvinfo : EIATTR_MIN_STACK_SIZE
	.align		4
.L_23:
        /*0090*/ 	.byte	0x04, 0x12
        /*0092*/ 	.short	(.L_25 - .L_24)
	.align		4
.L_24:
        /*0094*/ 	.word	index@(_pad)
        /*0098*/ 	.word	0x00000000


	//----- nvinfo : EIATTR_MIN_STACK_SIZE
	.align		4
.L_25:
        /*009c*/ 	.byte	0x04, 0x12
        /*009e*/ 	.short	(.L_27 - .L_26)
	.align		4
.L_26:
        /*00a0*/ 	.word	index@(_max_pool2d)
        /*00a4*/ 	.word	0x00000000


	//----- nvinfo : EIATTR_MIN_STACK_SIZE
	.align		4
.L_27:
        /*00a8*/ 	.byte	0x04, 0x12
        /*00aa*/ 	.short	(.L_29 - .L_28)
	.align		4
.L_28:
        /*00ac*/ 	.word	index@(_conv2d)
        /*00b0*/ 	.word	0x00000000


	//----- nvinfo : EIATTR_MIN_STACK_SIZE
	.align		4
.L_29:
        /*00b4*/ 	.byte	0x04, 0x12
        /*00b6*/ 	.short	(.L_31 - .L_30)
	.align		4
.L_30:
        /*00b8*/ 	.word	index@(_batch_norm)
        /*00bc*/ 	.word	0x00000000


	//----- nvinfo : EIATTR_MIN_STACK_SIZE
	.align		4
.L_31:
        /*00c0*/ 	.byte	0x04, 0x12
        /*00c2*/ 	.short	(.L_33 - .L_32)
	.align		4
.L_32:
        /*00c4*/ 	.word	index@(_leaky_relu)
        /*00c8*/ 	.word	0x00000000
.L_33:


//--------------------- .nv.compat                --------------------------
	.section	.nv.compat,"",@"SHT_CUDA_COMPAT_INFO"
	.align	4
        /*0000*/ 	.byte	0x02, 0x09, 0x00, 0x00, 0x02, 0x02, 0x01, 0x00, 0x02, 0x05, 0x05, 0x00, 0x03, 0x07, 0x01, 0x01
        /*0010*/ 	.byte	0x02, 0x03, 0x00, 0x00, 0x02, 0x06, 0x01, 0x00, 0x04, 0x0b, 0x08, 0x00, 0x01, 0x00, 0x00, 0x00
        /*0020*/ 	.byte	0x00, 0x00, 0x00, 0x00


//--------------------- .nv.info._pad             --------------------------
	.section	.nv.info._pad,"",@"SHT_CUDA_INFO"
	.sectionflags	@""
	.align	4


	//----- nvinfo : EIATTR_CUDA_API_VERSION
	.align		4
        /*0000*/ 	.byte	0x04, 0x37
        /*0002*/ 	.short	(.L_35 - .L_34)
.L_34:
        /*0004*/ 	.word	0x00000082


	//----- nvinfo : EIATTR_KPARAM_INFO
	.align		4
.L_35:
        /*0008*/ 	.byte	0x04, 0x17
        /*000a*/ 	.short	(.L_37 - .L_36)
.L_36:
        /*000c*/ 	.word	0x00000000
        /*0010*/ 	.short	0x000a
        /*0012*/ 	.short	0x0030
        /*0014*/ 	.byte	0x00, 0xf0, 0x11, 0x00


	//----- nvinfo : EIATTR_KPARAM_INFO
	.align		4
.L_37:
        /*0018*/ 	.byte	0x04, 0x17
        /*001a*/ 	.short	(.L_39 - .L_38)
.L_38:
        /*001c*/ 	.word	0x00000000
        /*0020*/ 	.short	0x0009
        /*0022*/ 	.short	0x002c
        /*0024*/ 	.byte	0x00, 0xf0, 0x11, 0x00


	//----- nvinfo : EIATTR_KPARAM_INFO
	.align		4
.L_39:
        /*0028*/ 	.byte	0x04, 0x17
        /*002a*/ 	.short	(.L_41 - .L_40)
.L_40:
        /*002c*/ 	.word	0x00000000
        /*0030*/ 	.short	0x0008
        /*0032*/ 	.short	0x0028
        /*0034*/ 	.byte	0x00, 0xf0, 0x11, 0x00


	//----- nvinfo : EIATTR_KPARAM_INFO
	.align		4
.L_41:
        /*0038*/ 	.byte	0x04, 0x17
        /*003a*/ 	.short	(.L_43 - .L_42)
.L_42:
        /*003c*/ 	.word	0x00000000
        /*0040*/ 	.short	0x0007
        /*0042*/ 	.short	0x0024
        /*0044*/ 	.byte	0x00, 0xf0, 0x11, 0x00


	//----- nvinfo : EIATTR_KPARAM_INFO
	.align		4
.L_43:
        /*0048*/ 	.byte	0x04, 0x17
        /*004a*/ 	.short	(.L_45 - .L_44)
.L_44:
        /*004c*/ 	.word	0x00000000
        /*0050*/ 	.short	0x0006
        /*0052*/ 	.short	0x0020
        /*0054*/ 	.byte	0x00, 0xf0, 0x11, 0x00


	//----- nvinfo : EIATTR_KPARAM_INFO
	.align		4
.L_45:
        /*0058*/ 	.byte	0x04, 0x17
        /*005a*/ 	.short	(.L_47 - .L_46)
.L_46:
        /*005c*/ 	.word	0x00000000
        /*0060*/ 	.short	0x0005
        /*0062*/ 	.short	0x001c
        /*0064*/ 	.byte	0x00, 0xf0, 0x11, 0x00


	//----- nvinfo : EIATTR_KPARAM_INFO
	.align		4
.L_47:
        /*0068*/ 	.byte	0x04, 0x17
        /*006a*/ 	.short	(.L_49 - .L_48)
.L_48:
        /*006c*/ 	.word	0x00000000
        /*0070*/ 	.short	0x0004
        /*0072*/ 	.short	0x0018
        /*0074*/ 	.byte	0x00, 0xf0, 0x11, 0x00


	//----- nvinfo : EIATTR_KPARAM_INFO
	.align		4
.L_49:
        /*0078*/ 	.byte	0x04, 0x17
        /*007a*/ 	.short	(.L_51 - .L_50)
.L_50:
        /*007c*/ 	.word	0x00000000
        /*0080*/ 	.short	0x0003
        /*0082*/ 	.short	0x0014
        /*0084*/ 	.byte	0x00, 0xf0, 0x11, 0x00


	//----- nvinfo : EIATTR_KPARAM_INFO
	.align		4
.L_51:
        /*0088*/ 	.byte	0x04, 0x17
        /*008a*/ 	.short	(.L_53 - .L_52)
.L_52:
        /*008c*/ 	.word	0x00000000
        /*0090*/ 	.short	0x0002
        /*0092*/ 	.short	0x0010
        /*0094*/ 	.byte	0x00, 0xf0, 0x11, 0x00


	//----- nvinfo : EIATTR_KPARAM_INFO
	.align		4
.L_53:
        /*0098*/ 	.byte	0x04, 0x17
        /*009a*/ 	.short	(.L_55 - .L_54)
.L_54:
        /*009c*/ 	.word	0x00000000
        /*00a0*/ 	.short	0x0001
        /*00a2*/ 	.short	0x0008
        /*00a4*/ 	.byte	0x00, 0xf5, 0x21, 0x00


	//----- nvinfo : EIATTR_KPARAM_INFO
	.align		4
.L_55:
        /*00a8*/ 	.byte	0x04, 0x17
        /*00aa*/ 	.short	(.L_57 - .L_56)
.L_56:
        /*00ac*/ 	.word	0x00000000
        /*00b0*/ 	.short	0x0000
        /*00b2*/ 	.short	0x0000
        /*00b4*/ 	.byte	0x00, 0xf5, 0x21, 0x00


	//----- nvinfo : EIATTR_SPARSE_MMA_MASK
	.align		4
.L_57:
        /*00b8*/ 	.byte	0x03, 0x50
        /*00ba*/ 	.short	0x0000


	//----- nvinfo : EIATTR_MAXREG_COUNT
	.align		4
        /*00bc*/ 	.byte	0x03, 0x1b
        /*00be*/ 	.short	0x00ff


	//----- nvinfo : EIATTR_MERCURY_ISA_VERSION
	.align		4
        /*00c0*/ 	.byte	0x03, 0x5f
        /*00c2*/ 	.short	0x0101


	//----- nvinfo : EIATTR_VRC_CTA_INIT_COUNT
	.align		4
        /*00c4*/ 	.byte	0x02, 0x4a
	.zero		1
	.zero		1


	//----- nvinfo : EIATTR_EXIT_INSTR_OFFSETS
	.align		4
        /*00c8*/ 	.byte	0x04, 0x1c
        /*00ca*/ 	.short	(.L_59 - .L_58)


	//   ....[0]....
.L_58:
        /*00cc*/ 	.word	0x00000070


	//   ....[1]....
        /*00d0*/ 	.word	0x00000510


	//   ....[2]....
        /*00d4*/ 	.word	0x000005e0


	//----- nvinfo : EIATTR_CBANK_PARAM_SIZE
	.align		4
.L_59:
        /*00d8*/ 	.byte	0x03, 0x19
        /*00da*/ 	.short	0x0034


	//----- nvinfo : EIATTR_PARAM_CBANK
	.align		4
        /*00dc*/ 	.byte	0x04, 0x0a
        /*00de*/ 	.short	(.L_61 - .L_60)
	.align		4
.L_60:
        /*00e0*/ 	.word	index@(.nv.constant0._pad)
        /*00e4*/ 	.short	0x0380
        /*00e6*/ 	.short	0x0034


	//----- nvinfo : EIATTR_SW_WAR
	.align		4
.L_61:
        /*00e8*/ 	.byte	0x04, 0x36
        /*00ea*/ 	.short	(.L_63 - .L_62)
.L_62:
        /*00ec*/ 	.word	0x00000008
.L_63:


//--------------------- .nv.info._max_pool2d      --------------------------
	.section	.nv.info._max_pool2d,"",@"SHT_CUDA_INFO"
	.sectionflags	@""
	.align	4


	//----- nvinfo : EIATTR_CUDA_API_VERSION
	.align		4
        /*0000*/ 	.byte	0x04, 0x37
        /*0002*/ 	.short	(.L_65 - .L_64)
.L_64:
        /*0004*/ 	.word	0x00000082


	//----- nvinfo : EIATTR_KPARAM_INFO
	.align		4
.L_65:
        /*0008*/ 	.byte	0x04, 0x17
        /*000a*/ 	.short	(.L_67 - .L_66)
.L_66:
        /*000c*/ 	.word	0x00000000
        /*0010*/ 	.short	0x0008
        /*0012*/ 	.short	0x0028
        /*0014*/ 	.byte	0x00, 0xf5, 0x21, 0x00


	//----- nvinfo : EIATTR_KPARAM_INFO
	.align		4
.L_67:
        /*0018*/ 	.byte	0x04, 0x17
        /*001a*/ 	.short	(.L_69 - .L_68)
.L_68:
        /*001c*/ 	.word	0x00000000
        /*0020*/ 	.short	0x0007
        /*0022*/ 	.short	0x0024
        /*0024*/ 	.byte	0x00, 0xf0, 0x11, 0x00


	//----- nvinfo : EIATTR_KPARAM_INFO
	.align		4
.L_69:
        /*0028*/ 	.byte	0x04, 0x17
        /*002a*/ 	.short	(.L_71 - .L_70)
.L_70:
        /*002c*/ 	.word	0x00000000
        /*0030*/ 	.short	0x0006
        /*0032*/ 	.short	0x0020
        /*0034*/ 	.byte	0x00, 0xf0, 0x11, 0x00


	//----- nvinfo : EIATTR_KPARAM_INFO
	.align		4
.L_71:
        /*0038*/ 	.byte	0x04, 0x17
        /*003a*/ 	.short	(.L_73 - .L_72)
.L_72:
        /*003c*/ 	.word	0x00000000
        /*0040*/ 	.short	0x0005
        /*0042*/ 	.short	0x001c
        /*0044*/ 	.byte	0x00, 0xf0, 0x11, 0x00


	//----- nvinfo : EIATTR_KPARAM_INFO
	.align		4
.L_73:
        /*0048*/ 	.byte	0x04, 0x17
        /*004a*/ 	.short	(.L_75 - .L_74)
.L_74:
        /*004c*/ 	.word	0x00000000
        /*0050*/ 	.short	0x0004
        /*0052*/ 	.short	0x0018
        /*0054*/ 	.byte	0x00, 0xf0, 0x11, 0x00


	//----- nvinfo : EIATTR_KPARAM_INFO
	.align		4
.L_75:
        /*0058*/ 	.byte	0x04, 0x17
        /*005a*/ 	.short	(.L_77 - .L_76)
.L_76:
        /*005c*/ 	.word	0x00000000
        /*0060*/ 	.short	0x0003
        /*0062*/ 	.short	0x0014
        /*0064*/ 	.byte	0x00, 0xf0, 0x11, 0x00


	//----- nvinfo : EIATTR_KPARAM_INFO
	.align		4
.L_77:
        /*0068*/ 	.byte	0x04, 0x17
        /*006a*/ 	.short	(.L_79 - .L_78)
.L_78:
        /*006c*/ 	.word	0x00000000
        /*0070*/ 	.short	0x0002
        /*0072*/ 	.short	0x0010
        /*0074*/ 	.byte	0x00, 0xf0, 0x11, 0x00


	//----- nvinfo : EIATTR_KPARAM_INFO
	.align		4
.L_79:
        /*0078*/ 	.byte	0x04, 0x17
        /*007a*/ 	.short	(.L_81 - .L_80)
.L_80:
        /*007c*/ 	.word	0x00000000
        /*0080*/ 	.short	0x0001
        /*0082*/ 	.short	0x0008
        /*0084*/ 	.byte	0x00, 0xf5, 0x21, 0x00


	//----- nvinfo : EIATTR_KPARAM_INFO
	.align		4
.L_81:
        /*0088*/ 	.byte	0x04, 0x17
        /*008a*/ 	.short	(.L_83 - .L_82)
.L_82:
        /*008c*/ 	.word	0x00000000
        /*0090*/ 	.short	0x0000
        /*0092*/ 	.short	0x0000
        /*0094*/ 	.byte	0x00, 0xf0, 0x11, 0x00


	//----- nvinfo : EIATTR_SPARSE_MMA_MASK
	.align		4
.L_83:
        /*0098*/ 	.byte	0x03, 0x50
        /*009a*/ 	.short	0x0000


	//----- nvinfo : EIATTR_MAXREG_COUNT
	.align		4
        /*009c*/ 	.byte	0x03, 0x1b
        /*009e*/ 	.short	0x00ff


	//----- nvinfo : EIATTR_MERCURY_ISA_VERSION
	.align		4
        /*00a0*/ 	.byte	0x03, 0x5f
        /*00a2*/ 	.short	0x0101


	//----- nvinfo : EIATTR_VRC_CTA_INIT_COUNT
	.align		4
        /*00a4*/ 	.byte	0x02, 0x4a
	.zero		1
	.zero		1


	//----- nvinfo : EIATTR_EXIT_INSTR_OFFSETS
	.align		4
        /*00a8*/ 	.byte	0x04, 0x1c
        /*00aa*/ 	.short	(.L_85 - .L_84)


	//   ....[0]....
.L_84:
        /*00ac*/ 	.word	0x00000010


	//----- nvinfo : EIATTR_CBANK_PARAM_SIZE
	.align		4
.L_85:
        /*00b0*/ 	.byte	0x03, 0x19
        /*00b2*/ 	.short	0x0030


	//----- nvinfo : EIATTR_PARAM_CBANK
	.align		4
        /*00b4*/ 	.byte	0x04, 0x0a
        /*00b6*/ 	.short	(.L_87 - .L_86)
	.align		4
.L_86:
        /*00b8*/ 	.word	index@(.nv.constant0._max_pool2d)
        /*00bc*/ 	.short	0x0380
        /*00be*/ 	.short	0x0030


	//----- nvinfo : EIATTR_SW_WAR
	.align		4
.L_87:
        /*00c0*/ 	.byte	0x04, 0x36
        /*00c2*/ 	.short	(.L_89 - .L_88)
.L_88:
        /*00c4*/ 	.word	0x00000008
.L_89:


//--------------------- .nv.info._conv2d          --------------------------
	.section	.nv.info._conv2d,"",@"SHT_CUDA_INFO"
	.sectionflags	@""
	.align	4


	//----- nvinfo : EIATTR_CUDA_API_VERSION
	.align		4
        /*0000*/ 	.byte	0x04, 0x37
        /*0002*/ 	.short	(.L_91 - .L_90)
.L_90:
        /*0004*/ 	.word	0x00000082


	//----- nvinfo : EIATTR_SPARSE_MMA_MASK
	.align		4
.L_91:
        /*0008*/ 	.byte	0x03, 0x50
        /*000a*/ 	.short	0x0000


	//----- nvinfo : EIATTR_MAXREG_COUNT
	.align		4
        /*000c*/ 	.byte	0x03, 0x1b
        /*000e*/ 	.short	0x00ff


	//----- nvinfo : EIATTR_MERCURY_ISA_VERSION
	.align		4
        /*0010*/ 	.byte	0x03, 0x5f
        /*0012*/ 	.short	0x0101


	//----- nvinfo : EIATTR_VRC_CTA_INIT_COUNT
	.align		4
        /*0014*/ 	.byte	0x02, 0x4a
	.zero		1
	.zero		1


	//----- nvinfo : EIATTR_EXIT_INSTR_OFFSETS
	.align		4
        /*0018*/ 	.byte	0x04, 0x1c
        /*001a*/ 	.short	(.L_93 - .L_92)


	//   ....[0]....
.L_92:
        /*001c*/ 	.word	0x00000010


	//----- nvinfo : EIATTR_SW_WAR
	.align		4
.L_93:
        /*0020*/ 	.byte	0x04, 0x36
        /*0022*/ 	.short	(.L_95 - .L_94)
.L_94:
        /*0024*/ 	.word	0x00000008
.L_95:


//--------------------- .nv.info._batch_norm      --------------------------
	.section	.nv.info._batch_norm,"",@"SHT_CUDA_INFO"
	.sectionflags	@""
	.align	4


	//----- nvinfo : EIATTR_CUDA_API_VERSION
	.align		4
        /*0000*/ 	.byte	0x04, 0x37
        /*0002*/ 	.short	(.L_97 - .L_96)
.L_96:
        /*0004*/ 	.word	0x00000082


	//----- nvinfo : EIATTR_KPARAM_INFO
	.align		4
.L_97:
        /*0008*/ 	.byte	0x04, 0x17
        /*000a*/ 	.short	(.L_99 - .L_98)
.L_98:
        /*000c*/ 	.word	0x00000000
        /*0010*/ 	.short	0x0009
        /*0012*/ 	.short	0x0038
        /*0014*/ 	.byte	0x00, 0xf5, 0x21, 0x00


	//----- nvinfo : EIATTR_KPARAM_INFO
	.align		4
.L_99:
        /*0018*/ 	.byte	0x04, 0x17
        /*001a*/ 	.short	(.L_101 - .L_100)
.L_100:
        /*001c*/ 	.word	0x00000000
        /*0020*/ 	.short	0x0008
        /*0022*/ 	.short	0x0030
        /*0024*/ 	.byte	0x00, 0xf5, 0x21, 0x00


	//----- nvinfo : EIATTR_KPARAM_INFO
	.align		4
.L_101:
        /*0028*/ 	.byte	0x04, 0x17
        /*002a*/ 	.short	(.L_103 - .L_102)
.L_102:
        /*002c*/ 	.word	0x00000000
        /*0030*/ 	.short	0x0007
        /*0032*/ 	.short	0x0028
        /*0034*/ 	.byte	0x00, 0xf5, 0x21, 0x00


	//----- nvinfo : EIATTR_KPARAM_INFO
	.align		4
.L_103:
        /*0038*/ 	.byte	0x04, 0x17
        /*003a*/ 	.short	(.L_105 - .L_104)
.L_104:
        /*003c*/ 	.word	0x00000000
        /*0040*/ 	.short	0x0006
        /*0042*/ 	.short	0x0020
        /*0044*/ 	.byte	0x00, 0xf5, 0x21, 0x00


	//----- nvinfo : EIATTR_KPARAM_INFO
	.align		4
.L_105:
        /*0048*/ 	.byte	0x04, 0x17
        /*004a*/ 	.short	(.L_107 - .L_106)
.L_106:
        /*004c*/ 	.word	0x00000000
        /*0050*/ 	.short	0x0005
        /*0052*/ 	.short	0x001c
        /*0054*/ 	.byte	0x00, 0xf0, 0x11, 0x00


	//----- nvinfo : EIATTR_KPARAM_INFO
	.align		4
.L_107:
        /*0058*/ 	.byte	0x04, 0x17
        /*005a*/ 	.short	(.L_109 - .L_108)
.L_108:
        /*005c*/ 	.word	0x00000000
        /*0060*/ 	.short	0x0004
        /*0062*/ 	.short	0x0018
        /*0064*/ 	.byte	0x00, 0xf0, 0x11, 0x00


	//----- nvinfo : EIATTR_KPARAM_INFO
	.align		4
.L_109:
        /*0068*/ 	.byte	0x04, 0x17
        /*006a*/ 	.short	(.L_111 - .L_110)
.L_110:
        /*006c*/ 	.word	0x00000000
        /*0070*/ 	.short	0x0003
        /*0072*/ 	.short	0x0014
        /*0074*/ 	.byte	0x00, 0xf0, 0x11, 0x00


	//----- nvinfo : EIATTR_KPARAM_INFO
	.align		4
.L_111:
        /*0078*/ 	.byte	0x04, 0x17
        /*007a*/ 	.short	(.L_113 - .L_112)
.L_112:
        /*007c*/ 	.word	0x00000000
        /*0080*/ 	.short	0x0002
        /*0082*/ 	.short	0x0010
        /*0084*/ 	.byte	0x00, 0xf0, 0x11, 0x00


	//----- nvinfo : EIATTR_KPARAM_INFO
	.align		4
.L_113:
        /*0088*/ 	.byte	0x04, 0x17
        /*008a*/ 	.short	(.L_115 - .L_114)
.L_114:
        /*008c*/ 	.word	0x00000000
        /*0090*/ 	.short	0x0001
        /*0092*/ 	.short	0x0008
        /*0094*/ 	.byte	0x00, 0xf5, 0x21, 0x00


	//----- nvinfo : EIATTR_KPARAM_INFO
	.align		4
.L_115:
        /*0098*/ 	.byte	0x04, 0x17
        /*009a*/ 	.short	(.L_117 - .L_116)
.L_116:
        /*009c*/ 	.word	0x00000000
        /*00a0*/ 	.short	0x0000
        /*00a2*/ 	.short	0x0000
        /*00a4*/ 	.byte	0x00, 0xf5, 0x21, 0x00


	//----- nvinfo : EIATTR_SPARSE_MMA_MASK
	.align		4
.L_117:
        /*00a8*/ 	.byte	0x03, 0x50
        /*00aa*/ 	.short	0x0000


	//----- nvinfo : EIATTR_MAXREG_COUNT
	.align		4
        /*00ac*/ 	.byte	0x03, 0x1b
        /*00ae*/ 	.short	0x00ff


	//----- nvinfo : EIATTR_MERCURY_ISA_VERSION
	.align		4
        /*00b0*/ 	.byte	0x03, 0x5f
        /*00b2*/ 	.short	0x0101


	//----- nvinfo : EIATTR_VRC_CTA_INIT_COUNT
	.align		4
        /*00b4*/ 	.byte	0x02, 0x4a
	.zero		1
	.zero		1


	//----- nvinfo : EIATTR_EXIT_INSTR_OFFSETS
	.align		4
        /*00b8*/ 	.byte	0x04, 0x1c
        /*00ba*/ 	.short	(.L_119 - .L_118)


	//   ....[0]....
.L_118:
        /*00bc*/ 	.word	0x00000390


	//----- nvinfo : EIATTR_CRS_STACK_SIZE
	.align		4
.L_119:
        /*00c0*/ 	.byte	0x04, 0x1e
        /*00c2*/ 	.short	(.L_121 - .L_120)
.L_120:
        /*00c4*/ 	.word	0x00000000


	//----- nvinfo : EIATTR_CBANK_PARAM_SIZE
	.align		4
.L_121:
        /*00c8*/ 	.byte	0x03, 0x19
        /*00ca*/ 	.short	0x0040


	//----- nvinfo : EIATTR_PARAM_CBANK
	.align		4
        /*00cc*/ 	.byte	0x04, 0x0a
        /*00ce*/ 	.short	(.L_123 - .L_122)
	.align		4
.L_122:
        /*00d0*/ 	.word	index@(.nv.constant0._batch_norm)
        /*00d4*/ 	.short	0x0380
        /*00d6*/ 	.short	0x0040


	//----- nvinfo : EIATTR_SW_WAR
	.align		4
.L_123:
        /*00d8*/ 	.byte	0x04, 0x36
        /*00da*/ 	.short	(.L_125 - .L_124)
.L_124:
        /*00dc*/ 	.word	0x00000008
.L_125:


//--------------------- .nv.info._leaky_relu      --------------------------
	.section	.nv.info._leaky_relu,"",@"SHT_CUDA_INFO"
	.sectionflags	@""
	.align	4


	//----- nvinfo : EIATTR_CUDA_API_VERSION
	.align		4
        /*0000*/ 	.byte	0x04, 0x37
        /*0002*/ 	.short	(.L_127 - .L_126)
.L_126:
        /*0004*/ 	.word	0x00000082


	//----- nvinfo : EIATTR_KPARAM_INFO
	.align		4
.L_127:
        /*0008*/ 	.byte	0x04, 0x17
        /*000a*/ 	.short	(.L_129 - .L_128)
.L_128:
        /*000c*/ 	.word	0x00000000
        /*0010*/ 	.short	0x0004
        /*0012*/ 	.short	0x0018
        /*0014*/ 	.byte	0x00, 0xf0, 0x11, 0x00


	//----- nvinfo : EIATTR_KPARAM_INFO
	.align		4
.L_129:
        /*0018*/ 	.byte	0x04, 0x17
        /*001a*/ 	.short	(.L_131 - .L_130)
.L_130:
        /*001c*/ 	.word	0x00000000
        /*0020*/ 	.short	0x0003
        /*0022*/ 	.short	0x0014
        /*0024*/ 	.byte	0x00, 0xf0, 0x11, 0x00


	//----- nvinfo : EIATTR_KPARAM_INFO
	.align		4
.L_131:
        /*0028*/ 	.byte	0x04, 0x17
        /*002a*/ 	.short	(.L_133 - .L_132)
.L_132:
        /*002c*/ 	.word	0x00000000
        /*0030*/ 	.short	0x0002
        /*0032*/ 	.short	0x0010
        /*0034*/ 	.byte	0x00, 0xf0, 0x11, 0x00


	//----- nvinfo : EIATTR_KPARAM_INFO
	.align		4
.L_133:
        /*0038*/ 	.byte	0x04, 0x17
        /*003a*/ 	.short	(.L_135 - .L_134)
.L_134:
        /*003c*/ 	.word	0x00000000
        /*0040*/ 	.short	0x0001
        /*0042*/ 	.short	0x0008
        /*0044*/ 	.byte	0x00, 0xf5, 0x21, 0x00


	//----- nvinfo : EIATTR_KPARAM_INFO
	.align		4
.L_135:
        /*0048*/ 	.byte	0x04, 0x17
        /*004a*/ 	.short	(.L_137 - .L_136)
.L_136:
        /*004c*/ 	.word	0x00000000
        /*0050*/ 	.short	0x0000
        /*0052*/ 	.short	0x0000
        /*0054*/ 	.byte	0x00, 0xf5, 0x21, 0x00


	//----- nvinfo : EIATTR_SPARSE_MMA_MASK
	.align		4
.L_137:
        /*0058*/ 	.byte	0x03, 0x50
        /*005a*/ 	.short	0x0000


	//----- nvinfo : EIATTR_MAXREG_COUNT
	.align		4
        /*005c*/ 	.byte	0x03, 0x1b
        /*005e*/ 	.short	0x00ff


	//----- nvinfo : EIATTR_MERCURY_ISA_VERSION
	.align		4
        /*0060*/ 	.byte	0x03, 0x5f
        /*0062*/ 	.short	0x0101


	//----- nvinfo : EIATTR_VRC_CTA_INIT_COUNT
	.align		4
        /*0064*/ 	.byte	0x02, 0x4a
	.zero		1
	.zero		1


	//----- nvinfo : EIATTR_EXIT_INSTR_OFFSETS
	.align		4
        /*0068*/ 	.byte	0x04, 0x1c
        /*006a*/ 	.short	(.L_139 - .L_138)


	//   ....[0]....
.L_138:
        /*006c*/ 	.word	0x000000f0


	//----- nvinfo : EIATTR_CBANK_PARAM_SIZE
	.align		4
.L_139:
        /*0070*/ 	.byte	0x03, 0x19
        /*0072*/ 	.short	0x001c


	//----- nvinfo : EIATTR_PARAM_CBANK
	.align		4
        /*0074*/ 	.byte	0x04, 0x0a
        /*0076*/ 	.short	(.L_141 - .L_140)
	.align		4
.L_140:
        /*0078*/ 	.word	index@(.nv.constant0._leaky_relu)
        /*007c*/ 	.short	0x0380
        /*007e*/ 	.short	0x001c


	//----- nvinfo : EIATTR_SW_WAR
	.align		4
.L_141:
        /*0080*/ 	.byte	0x04, 0x36
        /*0082*/ 	.short	(.L_143 - .L_142)
.L_142:
        /*0084*/ 	.word	0x00000008
.L_143:


//--------------------- .nv.callgraph             --------------------------
	.section	.nv.callgraph,"",@"SHT_CUDA_CALLGRAPH"
	.align	4
	.sectionentsize	8
	.align		4
        /*0000*/ 	.word	0x00000000
	.align		4
        /*0004*/ 	.word	0xffffffff
	.align		4
        /*0008*/ 	.word	0x00000000
	.align		4
        /*000c*/ 	.word	0xfffffffe
	.align		4
        /*0010*/ 	.word	0x00000000
	.align		4
        /*0014*/ 	.word	0xfffffffd
	.align		4
        /*0018*/ 	.word	0x00000000
	.align		4
        /*001c*/ 	.word	0xfffffffc


//--------------------- .text._pad                --------------------------
	.section	.text._pad,"ax",@progbits
	.align	128
        .global         _pad
        .type           _pad,@function
        .size           _pad,(.L_x_23 - _pad)
        .other          _pad,@"STO_CUDA_ENTRY STV_DEFAULT"
_pad:
.text._pad:
[----:B------:R-:W-:Y:S01]  /*0000*/  LDC R1, c[0x0][0x37c] ;  /* 0x0000df00ff017b82 */ /* 0x000fe20000000800 */
[----:B------:R-:W0:Y:S07]  /*0010*/  S2R R3, SR_TID.X ;  /* 0x0000000000037919 */ /* 0x000e2e0000002100 */
[----:B------:R-:W0:Y:S01]  /*0020*/  S2UR UR4, SR_CTAID.X ;  /* 0x00000000000479c3 */ /* 0x000e220000002500 */
[----:B------:R-:W1:Y:S07]  /*0030*/  LDCU UR5, c[0x0][0x390] ;  /* 0x00007200ff0577ac */ /* 0x000e6e0008000800 */
[----:B------:R-:W0:Y:S02]  /*0040*/  LDC R0, c[0x0][0x360] ;  /* 0x0000d800ff007b82 */ /* 0x000e240000000800 */
[----:B0-----:R-:W-:-:S05]  /*0050*/  IMAD R0, R0, UR4, R3 ;  /* 0x0000000400007c24 */ /* 0x001fca000f8e0203 */
[----:B-1----:R-:W-:-:S13]  /*0060*/  ISETP.GE.AND P0, PT, R0, UR5, PT ;  /* 0x0000000500007c0c */ /* 0x002fda000bf06270 */
[----:B------:R-:W-:Y:S05]  /*0070*/  @P0 EXIT ;  /* 0x000000000000094d */ /* 0x000fea0003800000 */
[----:B------:R-:W0:Y:S01]  /*0080*/  LDC R5, c[0x0][0x3ac] ;  /* 0x0000eb00ff057b82 */ /* 0x000e220000000800 */
[----:B------:R-:W-:Y:S01]  /*0090*/  IABS R12, R0 ;  /* 0x00000000000c7213 */ /* 0x000fe20000000000 */
[----:B------:R-:W1:Y:S01]  /*00a0*/  LDCU UR4, c[0x0][0x3a4] ;  /* 0x00007480ff0477ac */ /* 0x000e620008000800 */
[----:B------:R-:W2:Y:S05]  /*00b0*/  LDCU UR6, c[0x0][0x394] ;  /* 0x00007280ff0677ac */ /* 0x000eaa0008000800 */
[----:B------:R-:W3:Y:S08]  /*00c0*/  LDC R8, c[0x0][0x3a0] ;  /* 0x0000e800ff087b82 */ /* 0x000ef00000000800 */
[----:B------:R-:W3:Y:S01]  /*00d0*/  LDC.64 R2, c[0x0][0x398] ;  /* 0x0000e600ff027b82 */ /* 0x000ee20000000a00 */
[----:B0-----:R-:W-:-:S04]  /*00e0*/  IABS R9, R5 ;  /* 0x0000000500097213 */ /* 0x001fc80000000000 */
[----:B------:R-:W0:Y:S08]  /*00f0*/  I2F.RP R4, R9 ;  /* 0x0000000900047306 */ /* 0x000e300000209400 */
[----:B0-----:R-:W0:Y:S02]  /*0100*/  MUFU.RCP R4, R4 ;  /* 0x0000000400047308 */ /* 0x001e240000001000 */
[----:B0-----:R-:W-:Y:S01]  /*0110*/  VIADD R6, R4, 0xffffffe ;  /* 0x0ffffffe04067836 */ /* 0x001fe20000000000 */
[----:B---3--:R-:W-:-:S05]  /*0120*/  IADD3 R4, PT, PT, R8, R3, R2 ;  /* 0x0000000308047210 */ /* 0x008fca0007ffe002 */
[----:B------:R0:W3:Y:S01]  /*0130*/  F2I.FTZ.U32.TRUNC.NTZ R7, R6 ;  /* 0x0000000600077305 */ /* 0x0000e2000021f000 */
[-C--:B------:R-:W-:Y:S02]  /*0140*/  IABS R8, R4.reuse ;  /* 0x0000000400087213 */ /* 0x080fe40000000000 */
[----:B------:R-:W-:-:S05]  /*0150*/  IABS R13, R4 ;  /* 0x00000004000d7213 */ /* 0x000fca0000000000 */
[----:B------:R-:W-:Y:S02]  /*0160*/  IMAD.MOV R13, RZ, RZ, -R13 ;  /* 0x000000ffff0d7224 */ /* 0x000fe400078e0a0d */
[----:B0-----:R-:W-:Y:S02]  /*0170*/  IMAD.MOV.U32 R6, RZ, RZ, RZ ;  /* 0x000000ffff067224 */ /* 0x001fe400078e00ff */
[----:B---3--:R-:W-:-:S04]  /*0180*/  IMAD.MOV R10, RZ, RZ, -R7 ;  /* 0x000000ffff0a7224 */ /* 0x008fc800078e0a07 */
[----:B------:R-:W-:-:S04]  /*0190*/  IMAD R11, R10, R9, RZ ;  /* 0x000000090a0b7224 */ /* 0x000fc800078e02ff */
[----:B------:R-:W-:-:S06]  /*01a0*/  IMAD.HI.U32 R7, R7, R11, R6 ;  /* 0x0000000b07077227 */ /* 0x000fcc00078e0006 */
[----:B------:R-:W-:Y:S01]  /*01b0*/  IMAD.HI.U32 R6, R7, R12, RZ ;  /* 0x0000000c07067227 */ /* 0x000fe200078e00ff */
[----:B------:R-:W-:-:S03]  /*01c0*/  MOV R7, R8 ;  /* 0x0000000800077202 */ /* 0x000fc60000000f00 */
[----:B------:R-:W-:Y:S01]  /*01d0*/  IMAD.MOV R8, RZ, RZ, -R6 ;  /* 0x000000ffff087224 */ /* 0x000fe200078e0a06 */
[----:B------:R-:W0:Y:S03]  /*01e0*/  I2F.RP R10, R7 ;  /* 0x00000007000a7306 */ /* 0x000e260000209400 */
[----:B------:R-:W-:-:S05]  /*01f0*/  IMAD R8, R9, R8, R12 ;  /* 0x0000000809087224 */ /* 0x000fca00078e020c */
[----:B------:R-:W-:Y:S01]  /*0200*/  ISETP.GT.U32.AND P2, PT, R9, R8, PT ;  /* 0x000000080900720c */ /* 0x000fe20003f44070 */
[----:B0-----:R-:W0:-:S12]  /*0210*/  MUFU.RCP R10, R10 ;  /* 0x0000000a000a7308 */ /* 0x001e180000001000 */
[----:B------:R-:W-:Y:S01]  /*0220*/  @!P2 IMAD.IADD R8, R8, 0x1, -R9 ;  /* 0x000000010808a824 */ /* 0x000fe200078e0a09 */
[----:B------:R-:W-:Y:S02]  /*0230*/  @!P2 IADD3 R6, PT, PT, R6, 0x1, RZ ;  /* 0x000000010606a810 */ /* 0x000fe40007ffe0ff */
[----:B------:R-:W-:Y:S02]  /*0240*/  ISETP.NE.AND P2, PT, R5, RZ, PT ;  /* 0x000000ff0500720c */ /* 0x000fe40003f45270 */
[----:B------:R-:W-:Y:S02]  /*0250*/  ISETP.GE.U32.AND P0, PT, R8, R9, PT ;  /* 0x000000090800720c */ /* 0x000fe40003f06070 */
[----:B------:R-:W-:-:S04]  /*0260*/  LOP3.LUT R8, R0, R5, RZ, 0x3c, !PT ;  /* 0x0000000500087212 */ /* 0x000fc800078e3cff */
[----:B------:R-:W-:Y:S01]  /*0270*/  ISETP.GE.AND P1, PT, R8, RZ, PT ;  /* 0x000000ff0800720c */ /* 0x000fe20003f26270 */
[----:B0-----:R-:W-:-:S04]  /*0280*/  VIADD R8, R10, 0xffffffe ;  /* 0x0ffffffe0a087836 */ /* 0x001fc80000000000 */
[----:B------:R0:W3:Y:S02]  /*0290*/  F2I.FTZ.U32.TRUNC.NTZ R9, R8 ;  /* 0x0000000800097305 */ /* 0x0000e4000021f000 */
[----:B------:R-:W-:-:S06]  /*02a0*/  @P0 VIADD R6, R6, 0x1 ;  /* 0x0000000106060836 */ /* 0x000fcc0000000000 */
[----:B------:R-:W-:Y:S01]  /*02b0*/  @!P1 IMAD.MOV R6, RZ, RZ, -R6 ;  /* 0x000000ffff069224 */ /* 0x000fe200078e0a06 */
[----:B------:R-:W-:Y:S01]  /*02c0*/  @!P2 LOP3.LUT R6, RZ, R5, RZ, 0x33, !PT ;  /* 0x00000005ff06a212 */ /* 0x000fe200078e33ff */
[----:B0-----:R-:W-:-:S03]  /*02d0*/  IMAD.MOV.U32 R8, RZ, RZ, RZ ;  /* 0x000000ffff087224 */ /* 0x001fc600078e00ff */
[----:B------:R-:W-:Y:S01]  /*02e0*/  IADD3 R10, PT, PT, -R6, RZ, RZ ;  /* 0x000000ff060a7210 */ /* 0x000fe20007ffe1ff */
[----:B---3--:R-:W-:-:S04]  /*02f0*/  IMAD.MOV R12, RZ, RZ, -R9 ;  /* 0x000000ffff0c7224 */ /* 0x008fc800078e0a09 */
[----:B------:R-:W-:Y:S02]  /*0300*/  IMAD R11, R5, R10, R0 ;  /* 0x0000000a050b7224 */ /* 0x000fe400078e0200 */
[----:B------:R-:W-:-:S03]  /*0310*/  IMAD R5, R12, R7, RZ ;  /* 0x000000070c057224 */ /* 0x000fc600078e02ff */
[----:B------:R-:W-:Y:S01]  /*0320*/  IABS R10, R11 ;  /* 0x0000000b000a7213 */ /* 0x000fe20000000000 */
[----:B------:R-:W-:-:S04]  /*0330*/  IMAD.HI.U32 R8, R9, R5, R8 ;  /* 0x0000000509087227 */ /* 0x000fc800078e0008 */
[----:B------:R-:W-:Y:S01]  /*0340*/  IMAD.MOV.U32 R5, RZ, RZ, R10 ;  /* 0x000000ffff057224 */ /* 0x000fe200078e000a */
[----:B------:R-:W-:-:S03]  /*0350*/  MOV R10, R13 ;  /* 0x0000000d000a7202 */ /* 0x000fc60000000f00 */
[----:B------:R-:W-:-:S04]  /*0360*/  IMAD.HI.U32 R8, R8, R5, RZ ;  /* 0x0000000508087227 */ /* 0x000fc800078e00ff */
[----:B------:R-:W-:Y:S01]  /*0370*/  IMAD R10, R8, R10, R5 ;  /* 0x0000000a080a7224 */ /* 0x000fe200078e0205 */
[----:B------:R-:W-:-:S04]  /*0380*/  LOP3.LUT R5, R11, R4, RZ, 0x3c, !PT ;  /* 0x000000040b057212 */ /* 0x000fc800078e3cff */
[----:B------:R-:W-:Y:S02]  /*0390*/  ISETP.GT.U32.AND P2, PT, R7, R10, PT ;  /* 0x0000000a0700720c */ /* 0x000fe40003f44070 */
[----:B------:R-:W-:-:S11]  /*03a0*/  ISETP.GE.AND P1, PT, R5, RZ, PT ;  /* 0x000000ff0500720c */ /* 0x000fd60003f26270 */
[----:B------:R-:W-:Y:S02]  /*03b0*/  @!P2 IMAD.IADD R10, R10, 0x1, -R7 ;  /* 0x000000010a0aa824 */ /* 0x000fe400078e0a07 */
[----:B------:R-:W-:Y:S01]  /*03c0*/  @!P2 VIADD R8, R8, 0x1 ;  /* 0x000000010808a836 */ /* 0x000fe20000000000 */
[----:B------:R-:W-:Y:S02]  /*03d0*/  ISETP.NE.AND P2, PT, R4, RZ, PT ;  /* 0x000000ff0400720c */ /* 0x000fe40003f45270 */
[----:B------:R-:W-:-:S13]  /*03e0*/  ISETP.GE.U32.AND P0, PT, R10, R7, PT ;  /* 0x000000070a00720c */ /* 0x000fda0003f06070 */
[----:B------:R-:W-:-:S05]  /*03f0*/  @P0 IADD3 R8, PT, PT, R8, 0x1, RZ ;  /* 0x0000000108080810 */ /* 0x000fca0007ffe0ff */
[----:B------:R-:W-:Y:S01]  /*0400*/  @!P1 IMAD.MOV R8, RZ, RZ, -R8 ;  /* 0x000000ffff089224 */ /* 0x000fe200078e0a08 */
[----:B------:R-:W-:-:S04]  /*0410*/  @!P2 LOP3.LUT R8, RZ, R4, RZ, 0x33, !PT ;  /* 0x00000004ff08a212 */ /* 0x000fc800078e33ff */
[----:B-1----:R-:W-:Y:S01]  /*0420*/  IADD3 R9, PT, PT, R8, -UR4, RZ ;  /* 0x8000000408097c10 */ /* 0x002fe2000fffe0ff */
[----:B------:R-:W-:Y:S01]  /*0430*/  IMAD.MOV R5, RZ, RZ, -R8 ;  /* 0x000000ffff057224 */ /* 0x000fe200078e0a08 */
[----:B------:R-:W0:Y:S02]  /*0440*/  LDCU.64 UR4, c[0x0][0x358] ;  /* 0x00006b00ff0477ac */ /* 0x000e240008000a00 */
[----:B--2---:R-:W-:Y:S01]  /*0450*/  ISETP.GE.AND P1, PT, R9, UR6, PT ;  /* 0x0000000609007c0c */ /* 0x004fe2000bf26270 */
[----:B------:R-:W-:-:S03]  /*0460*/  IMAD R4, R4, R5, R11 ;  /* 0x0000000504047224 */ /* 0x000fc600078e020b */
[----:B------:R-:W-:Y:S01]  /*0470*/  ISETP.LT.OR P1, PT, R9, RZ, P1 ;  /* 0x000000ff0900720c */ /* 0x000fe20000f21670 */
[----:B------:R-:W-:Y:S02]  /*0480*/  IMAD.IADD R11, R4, 0x1, -R3 ;  /* 0x00000001040b7824 */ /* 0x000fe400078e0a03 */
[----:B------:R-:W-:-:S03]  /*0490*/  IMAD R3, R2, UR6, RZ ;  /* 0x0000000602037c24 */ /* 0x000fc6000f8e02ff */
[----:B------:R-:W-:-:S04]  /*04a0*/  ISETP.GE.AND P0, PT, R11, R2, PT ;  /* 0x000000020b00720c */ /* 0x000fc80003f06270 */
[----:B------:R-:W-:-:S04]  /*04b0*/  ISETP.LT.OR P0, PT, R11, RZ, P0 ;  /* 0x000000ff0b00720c */ /* 0x000fc80000701670 */
[----:B------:R-:W-:-:S13]  /*04c0*/  PLOP3.LUT P0, PT, P0, P1, PT, 0xf8, 0x8f ;  /* 0x00000000008f781c */ /* 0x000fda0000703f70 */
[----:B------:R-:W1:Y:S08]  /*04d0*/  @P0 LDC.64 R4, c[0x0][0x388] ;  /* 0x0000e200ff040b82 */ /* 0x000e700000000a00 */
[----:B------:R-:W0:Y:S01]  /*04e0*/  @P0 LDC R7, c[0x0][0x3b0] ;  /* 0x0000ec00ff070b82 */ /* 0x000e220000000800 */
[----:B-1----:R-:W-:-:S05]  /*04f0*/  @P0 IMAD.WIDE R4, R0, 0x4, R4 ;  /* 0x0000000400040825 */ /* 0x002fca00078e0204 */
[----:B0-----:R0:W-:Y:S01]  /*0500*/  @P0 STG.E desc[UR4][R4.64], R7 ;  /* 0x0000000704000986 */ /* 0x0011e2000c101904 */
[----:B------:R-:W-:Y:S05]  /*0510*/  @P0 EXIT ;  /* 0x000000000000094d */ /* 0x000fea0003800000 */
[----:B------:R-:W1:Y:S01]  /*0520*/  LDCU.64 UR6, c[0x0][0x380] ;  /* 0x00007000ff0677ac */ /* 0x000e620008000a00 */
[----:B------:R-:W-:Y:S02]  /*0530*/  IMAD R2, R9, R2, R11 ;  /* 0x0000000209027224 */ /* 0x000fe400078e020b */
[----:B------:R-:W-:-:S03]  /*0540*/  IMAD R6, R6, R3, RZ ;  /* 0x0000000306067224 */ /* 0x000fc600078e02ff */
[----:B------:R-:W-:Y:S02]  /*0550*/  SHF.R.S32.HI R3, RZ, 0x1f, R2 ;  /* 0x0000001fff037819 */ /* 0x000fe40000011402 */
[----:B0-----:R-:W-:-:S04]  /*0560*/  IADD3 R4, P0, PT, R6, R2, RZ ;  /* 0x0000000206047210 */ /* 0x001fc80007f1e0ff */
[----:B------:R-:W-:Y:S02]  /*0570*/  LEA.HI.X.SX32 R3, R6, R3, 0x1, P0 ;  /* 0x0000000306037211 */ /* 0x000fe400000f0eff */
[----:B-1----:R-:W-:-:S04]  /*0580*/  LEA R2, P0, R4, UR6, 0x2 ;  /* 0x0000000604027c11 */ /* 0x002fc8000f8010ff */
[----:B------:R-:W-:Y:S02]  /*0590*/  LEA.HI.X R3, R4, UR7, R3, 0x2, P0 ;  /* 0x0000000704037c11 */ /* 0x000fe400080f1403 */
[----:B------:R-:W0:Y:S04]  /*05a0*/  LDC.64 R4, c[0x0][0x388] ;  /* 0x0000e200ff047b82 */ /* 0x000e280000000a00 */
[----:B------:R-:W2:Y:S01]  /*05b0*/  LDG.E R3, desc[UR4][R2.64] ;  /* 0x0000000402037981 */ /* 0x000ea2000c1e1900 */
[----:B0-----:R-:W-:-:S05]  /*05c0*/  IMAD.WIDE R4, R0, 0x4, R4 ;  /* 0x0000000400047825 */ /* 0x001fca00078e0204 */
[----:B--2---:R-:W-:Y:S01]  /*05d0*/  STG.E desc[UR4][R4.64], R3 ;  /* 0x0000000304007986 */ /* 0x004fe2000c101904 */
[----:B------:R-:W-:Y:S05]  /*05e0*/  EXIT ;  /* 0x000000000000794d */ /* 0x000fea0003800000 */
.L_x_0:
[----:B------:R-:W-:-:S00]  /*05f0*/  BRA `(.L_x_0) ;  /* 0xfffffffc00fc7947 */ /* 0x000fc0000383ffff */
[----:B------:R-:W-:-:S00]  /*0600*/  NOP ;  /* 0x0000000000007918 */ /* 0x000fc00000000000 */
[----:B------:R-:W-:-:S00]  /*0610*/  NOP ;  /* 0x0000000000007918 */ /* 0x000fc00000000000 */
[----:B------:R-:W-:-:S00]  /*0620*/  NOP ;  /* 0x0000000000007918 */ /* 0x000fc00000000000 */
[----:B------:R-:W-:-:S00]  /*0630*/  NOP ;  /* 0x0000000000007918 */ /* 0x000fc00000000000 */
[----:B------:R-:W-:-:S00]  /*0640*/  NOP ;  /* 0x0000000000007918 */ /* 0x000fc00000000000 */
[----:B------:R-:W-:-:S00]  /*0650*/  NOP ;  /* 0x0000000000007918 */ /* 0x000fc00000000000 */
[----:B------:R-:W-:-:S00]  /*0660*/  NOP ;  /* 0x0000000000007918 */ /* 0x000fc00000000000 */
[----:B------:R-:W-:-:S00]  /*0670*/  NOP ;  /* 0x0000000000007918 */ /* 0x000fc00000000000 */
.L_x_23:


//--------------------- .text._max_pool2d         --------------------------
	.section	.text._max_pool2d,"ax",@progbits
	.align	128
        .global         _max_pool2d
        .type           _max_pool2d,@function
        .size           _max_pool2d,(.L_x_24 - _max_pool2d)
        .other          _max_pool2d,@"STO_CUDA_ENTRY STV_DEFAULT"
_max_pool2d:
.text._max_pool2d:
[----:B------:R-:W-:Y:S01]  /*0000*/  LDC R1, c[0x0][0x37c] ;  /* 0x0000df00ff017b82 */ /* 0x000fe20000000800 */
[----:B------:R-:W-:Y:S05]  /*0010*/  EXIT ;  /* 0x000000000000794d */ /* 0x000fea0003800000 */
.L_x_1:
        /* <DEDUP_REMOVED lines=14> */
.L_x_24:


//--------------------- .text._conv2d             --------------------------
	.section	.text._conv2d,"ax",@progbits
	.align	128
        .global         _conv2d
        .type           _conv2d,@function
        .size           _conv2d,(.L_x_25 - _conv2d)
        .other          _conv2d,@"STO_CUDA_ENTRY STV_DEFAULT"
_conv2d:
.text._conv2d:
[----:B------:R-:W-:Y:S01]  /*0000*/  LDC R1, c[0x0][0x37c] ;  /* 0x0000df00ff017b82 */ /* 0x000fe20000000800 */
[----:B------:R-:W-:Y:S05]  /*0010*/  EXIT ;  /* 0x000000000000794d */ /* 0x000fea0003800000 */
.L_x_2:
        /* <DEDUP_REMOVED lines=14> */
.L_x_25:


//--------------------- .text._batch_norm         --------------------------
	.section	.text._batch_norm,"ax",@progbits
	.align	128
        .global         _batch_norm
        .type           _batch_norm,@function
        .size           _batch_norm,(.L_x_22 - _batch_norm)
        .other          _batch_norm,@"STO_CUDA_ENTRY STV_DEFAULT"
_batch_norm:
.text._batch_norm:
[----:B------:R-:W-:Y:S01]  /*0000*/  LDC R1, c[0x0][0x37c] ;  /* 0x0000df00ff017b82 */ /* 0x000fe20000000800 */
[----:B------:R-:W0:Y:S07]  /*0010*/  S2R R4, SR_CTAID.Y ;  /* 0x0000000000047919 */ /* 0x000e2e0000002600 */
[----:B------:R-:W0:Y:S01]  /*0020*/  LDC.64 R12, c[0x0][0x3a8] ;  /* 0x0000ea00ff0c7b82 */ /* 0x000e220000000a00 */
[----:B------:R-:W1:Y:S01]  /*0030*/  LDCU.64 UR4, c[0x0][0x358] ;  /* 0x00006b00ff0477ac */ /* 0x000e620008000a00 */
[----:B------:R-:W2:Y:S01]  /*0040*/  S2R R5, SR_TID.X ;  /* 0x0000000000057919 */ /* 0x000ea20000002100 */
[----:B------:R-:W2:Y:S01]  /*0050*/  LDCU.64 UR8, c[0x0][0x398] ;  /* 0x00007300ff0877ac */ /* 0x000ea20008000a00 */
[----:B------:R-:W3:Y:S04]  /*0060*/  S2R R7, SR_TID.Y ;  /* 0x0000000000077919 */ /* 0x000ee80000002200 */
[----:B------:R-:W4:Y:S08]  /*0070*/  S2UR UR6, SR_CTAID.X ;  /* 0x00000000000679c3 */ /* 0x000f300000002500 */
[----:B------:R-:W4:Y:S08]  /*0080*/  LDC R15, c[0x0][0x394] ;  /* 0x0000e500ff0f7b82 */ /* 0x000f300000000800 */
[----:B------:R-:W3:Y:S01]  /*0090*/  LDC.64 R10, c[0x0][0x3a0] ;  /* 0x0000e800ff0a7b82 */ /* 0x000ee20000000a00 */
[----:B0-----:R-:W-:-:S07]  /*00a0*/  IMAD.WIDE.U32 R12, R4, 0x4, R12 ;  /* 0x00000004040c7825 */ /* 0x001fce00078e000c */
[----:B------:R-:W0:Y:S01]  /*00b0*/  LDC.64 R8, c[0x0][0x380] ;  /* 0x0000e000ff087b82 */ /* 0x000e220000000a00 */
[----:B-1----:R-:W3:Y:S01]  /*00c0*/  LDG.E R12, desc[UR4][R12.64] ;  /* 0x000000040c0c7981 */ /* 0x002ee2000c1e1900 */
[----:B----4-:R-:W-:-:S06]  /*00d0*/  IMAD R0, R15, UR6, R4 ;  /* 0x000000060f007c24 */ /* 0x010fcc000f8e0204 */
[----:B------:R-:W1:Y:S01]  /*00e0*/  LDC.64 R2, c[0x0][0x3b0] ;  /* 0x0000ec00ff027b82 */ /* 0x000e620000000a00 */
[----:B--2---:R-:W-:-:S04]  /*00f0*/  IMAD R0, R0, UR8, R5 ;  /* 0x0000000800007c24 */ /* 0x004fc8000f8e0205 */
[----:B---3--:R-:W-:Y:S02]  /*0100*/  IMAD R5, R0, UR9, R7 ;  /* 0x0000000900057c24 */ /* 0x008fe4000f8e0207 */
[----:B------:R-:W-:-:S04]  /*0110*/  IMAD.WIDE.U32 R10, R4, 0x4, R10 ;  /* 0x00000004040a7825 */ /* 0x000fc800078e000a */
[----:B0-----:R-:W-:Y:S02]  /*0120*/  IMAD.WIDE.U32 R8, R5, 0x4, R8 ;  /* 0x0000000405087825 */ /* 0x001fe400078e0008 */
[----:B------:R-:W2:Y:S04]  /*0130*/  LDG.E R11, desc[UR4][R10.64] ;  /* 0x000000040a0b7981 */ /* 0x000ea8000c1e1900 */
[----:B------:R-:W2:Y:S01]  /*0140*/  LDG.E R0, desc[UR4][R8.64] ;  /* 0x0000000408007981 */ /* 0x000ea2000c1e1900 */
[----:B-1----:R-:W-:-:S05]  /*0150*/  IMAD.WIDE.U32 R2, R4, 0x4, R2 ;  /* 0x0000000404027825 */ /* 0x002fca00078e0002 */
[----:B------:R0:W5:Y:S02]  /*0160*/  LDG.E R6, desc[UR4][R2.64] ;  /* 0x0000000402067981 */ /* 0x000164000c1e1900 */
[----:B0-----:R-:W-:-:S04]  /*0170*/  FADD R2, R12, 9.9999997473787516356e-06 ;  /* 0x3727c5ac0c027421 */ /* 0x001fc80000000000 */
[----:B------:R-:W-:Y:S01]  /*0180*/  VIADD R14, R2, 0xf3000000 ;  /* 0xf3000000020e7836 */ /* 0x000fe20000000000 */
[----:B------:R0:W1:Y:S04]  /*0190*/  MUFU.RSQ R7, R2 ;  /* 0x0000000200077308 */ /* 0x0000680000001400 */
[----:B------:R-:W-:Y:S01]  /*01a0*/  ISETP.GT.U32.AND P0, PT, R14, 0x727fffff, PT ;  /* 0x727fffff0e00780c */ /* 0x000fe20003f04070 */
[----:B--2---:R-:W-:-:S12]  /*01b0*/  FADD R0, R0, -R11 ;  /* 0x8000000b00007221 */ /* 0x004fd80000000000 */
[----:B01----:R-:W-:Y:S05]  /*01c0*/  @!P0 BRA `(.L_x_3) ;  /* 0x0000000000108947 */ /* 0x003fea0003800000 */
[----:B------:R-:W-:-:S07]  /*01d0*/  MOV R9, 0x1f0 ;  /* 0x000001f000097802 */ /* 0x000fce0000000f00 */
[----:B-----5:R-:W-:Y:S05]  /*01e0*/  CALL.REL.NOINC `($__internal_0_$__cuda_sm20_sqrt_rn_f32_slowpath) ;  /* 0x00000000006c7944 */ /* 0x020fea0003c00000 */
[----:B------:R-:W-:Y:S01]  /*01f0*/  IMAD.MOV.U32 R3, RZ, RZ, R7 ;  /* 0x000000ffff037224 */ /* 0x000fe200078e0007 */
[----:B------:R-:W-:Y:S06]  /*0200*/  BRA `(.L_x_4) ;  /* 0x0000000000107947 */ /* 0x000fec0003800000 */
.L_x_3:
[----:B------:R-:W-:Y:S01]  /*0210*/  FMUL.FTZ R3, R2, R7 ;  /* 0x0000000702037220 */ /* 0x000fe20000410000 */
[----:B------:R-:W-:-:S03]  /*0220*/  FMUL.FTZ R7, R7, 0.5 ;  /* 0x3f00000007077820 */ /* 0x000fc60000410000 */
[----:B------:R-:W-:-:S04]  /*0230*/  FFMA R2, -R3, R3, R2 ;  /* 0x0000000303027223 */ /* 0x000fc80000000102 */
[----:B------:R-:W-:-:S07]  /*0240*/  FFMA R3, R2, R7, R3 ;  /* 0x0000000702037223 */ /* 0x000fce0000000003 */
.L_x_4:
[----:B------:R-:W0:Y:S01]  /*0250*/  MUFU.RCP R2, R3 ;  /* 0x0000000300027308 */ /* 0x000e220000001000 */
[----:B------:R-:W-:Y:S07]  /*0260*/  BSSY.RECONVERGENT B0, `(.L_x_5) ;  /* 0x000000b000007945 */ /* 0x000fee0003800200 */
[----:B------:R-:W1:Y:S01]  /*0270*/  FCHK P0, R0, R3 ;  /* 0x0000000300007302 */ /* 0x000e620000000000 */
[----:B0-----:R-:W-:-:S04]  /*0280*/  FFMA R7, R2, -R3, 1 ;  /* 0x3f80000002077423 */ /* 0x001fc80000000803 */
[----:B------:R-:W-:-:S04]  /*0290*/  FFMA R7, R2, R7, R2 ;  /* 0x0000000702077223 */ /* 0x000fc80000000002 */
[----:B------:R-:W-:-:S04]  /*02a0*/  FFMA R2, R0, R7, RZ ;  /* 0x0000000700027223 */ /* 0x000fc800000000ff */
[----:B------:R-:W-:-:S04]  /*02b0*/  FFMA R8, R2, -R3, R0 ;  /* 0x8000000302087223 */ /* 0x000fc80000000000 */
[----:B------:R-:W-:Y:S01]  /*02c0*/  FFMA R7, R7, R8, R2 ;  /* 0x0000000807077223 */ /* 0x000fe20000000002 */
[----:B-1----:R-:W-:Y:S06]  /*02d0*/  @!P0 BRA `(.L_x_6) ;  /* 0x00000000000c8947 */ /* 0x002fec0003800000 */
[----:B------:R-:W-:-:S07]  /*02e0*/  MOV R2, 0x300 ;  /* 0x0000030000027802 */ /* 0x000fce0000000f00 */
[----:B-----5:R-:W-:Y:S05]  /*02f0*/  CALL.REL.NOINC `($__internal_1_$__cuda_sm3x_div_rn_noftz_f32_slowpath) ;  /* 0x0000000000887944 */ /* 0x020fea0003c00000 */
[----:B------:R-:W-:-:S07]  /*0300*/  MOV R7, R0 ;  /* 0x0000000000077202 */ /* 0x000fce0000000f00 */
.L_x_6:
[----:B------:R-:W-:Y:S05]  /*0310*/  BSYNC.RECONVERGENT B0 ;  /* 0x0000000000007941 */ /* 0x000fea0003800200 */
.L_x_5:
[----:B------:R-:W0:Y:S08]  /*0320*/  LDC.64 R2, c[0x0][0x3b8] ;  /* 0x0000ee00ff027b82 */ /* 0x000e300000000a00 */
[----:B------:R-:W1:Y:S01]  /*0330*/  LDC.64 R8, c[0x0][0x388] ;  /* 0x0000e200ff087b82 */ /* 0x000e620000000a00 */
[----:B0-----:R-:W-:-:S06]  /*0340*/  IMAD.WIDE.U32 R2, R4, 0x4, R2 ;  /* 0x0000000404027825 */ /* 0x001fcc00078e0002 */
[----:B------:R-:W2:Y:S01]  /*0350*/  LDG.E R3, desc[UR4][R2.64] ;  /* 0x0000000402037981 */ /* 0x000ea2000c1e1900 */
[----:B-1----:R-:W-:-:S04]  /*0360*/  IMAD.WIDE.U32 R4, R5, 0x4, R8 ;  /* 0x0000000405047825 */ /* 0x002fc800078e0008 */
[----:B--2--5:R-:W-:-:S05]  /*0370*/  FFMA R7, R6, R7, R3 ;  /* 0x0000000706077223 */ /* 0x024fca0000000003 */
[----:B------:R-:W-:Y:S01]  /*0380*/  STG.E desc[UR4][R4.64], R7 ;  /* 0x0000000704007986 */ /* 0x000fe2000c101904 */
[----:B------:R-:W-:Y:S05]  /*0390*/  EXIT ;  /* 0x000000000000794d */ /* 0x000fea0003800000 */
        .weak           $__internal_0_$__cuda_sm20_sqrt_rn_f32_slowpath
        .type           $__internal_0_$__cuda_sm20_sqrt_rn_f32_slowpath,@function
        .size           $__internal_0_$__cuda_sm20_sqrt_rn_f32_slowpath,($__internal_1_$__cuda_sm3x_div_rn_noftz_f32_slowpath - $__internal_0_$__cuda_sm20_sqrt_rn_f32_slowpath)
$__internal_0_$__cuda_sm20_sqrt_rn_f32_slowpath:
[----:B------:R-:W-:-:S13]  /*03a0*/  LOP3.LUT P0, RZ, R2, 0x7fffffff, RZ, 0xc0, !PT ;  /* 0x7fffffff02ff7812 */ /* 0x000fda000780c0ff */
[----:B------:R-:W-:Y:S01]  /*03b0*/  @!P0 IMAD.MOV.U32 R3, RZ, RZ, R2 ;  /* 0x000000ffff038224 */ /* 0x000fe200078e0002 */
[----:B------:R-:W-:Y:S06]  /*03c0*/  @!P0 BRA `(.L_x_7) ;  /* 0x0000000000448947 */ /* 0x000fec0003800000 */
[----:B------:R-:W-:-:S13]  /*03d0*/  FSETP.GEU.FTZ.AND P0, PT, R2, RZ, PT ;  /* 0x000000ff0200720b */ /* 0x000fda0003f1e000 */
[----:B------:R-:W-:Y:S01]  /*03e0*/  @!P0 IMAD.MOV.U32 R3, RZ, RZ, 0x7fffffff ;  /* 0x7fffffffff038424 */ /* 0x000fe200078e00ff */
[----:B------:R-:W-:Y:S06]  /*03f0*/  @!P0 BRA `(.L_x_7) ;  /* 0x0000000000388947 */ /* 0x000fec0003800000 */
[----:B------:R-:W-:-:S13]  /*0400*/  FSETP.GTU.FTZ.AND P0, PT, |R2|, +INF , PT ;  /* 0x7f8000000200780b */ /* 0x000fda0003f1c200 */
[----:B------:R-:W-:Y:S01]  /*0410*/  @P0 FADD.FTZ R3, R2, 1 ;  /* 0x3f80000002030421 */ /* 0x000fe20000010000 */
[----:B------:R-:W-:Y:S06]  /*0420*/  @P0 BRA `(.L_x_7) ;  /* 0x00000000002c0947 */ /* 0x000fec0003800000 */
[----:B------:R-:W-:-:S13]  /*0430*/  FSETP.NEU.FTZ.AND P0, PT, |R2|, +INF , PT ;  /* 0x7f8000000200780b */ /* 0x000fda0003f1d200 */
[----:B------:R-:W-:Y:S01]  /*0440*/  @!P0 MOV R3, R2 ;  /* 0x0000000200038202 */ /* 0x000fe20000000f00 */
[----:B------:R-:W-:Y:S06]  /*0450*/  @!P0 BRA `(.L_x_7) ;  /* 0x0000000000208947 */ /* 0x000fec0003800000 */
[----:B------:R-:W-:-:S04]  /*0460*/  FFMA R2, R2, 1.84467440737095516160e+19, RZ ;  /* 0x5f80000002027823 */ /* 0x000fc800000000ff */
[----:B------:R-:W0:Y:S02]  /*0470*/  MUFU.RSQ R3, R2 ;  /* 0x0000000200037308 */ /* 0x000e240000001400 */
[----:B0-----:R-:W-:Y:S01]  /*0480*/  FMUL.FTZ R7, R2, R3 ;  /* 0x0000000302077220 */ /* 0x001fe20000410000 */
[----:B------:R-:W-:-:S03]  /*0490*/  FMUL.FTZ R3, R3, 0.5 ;  /* 0x3f00000003037820 */ /* 0x000fc60000410000 */
[----:B------:R-:W-:-:S04]  /*04a0*/  FADD.FTZ R8, -R7, -RZ ;  /* 0x800000ff07087221 */ /* 0x000fc80000010100 */
[----:B------:R-:W-:-:S04]  /*04b0*/  FFMA R8, R7, R8, R2 ;  /* 0x0000000807087223 */ /* 0x000fc80000000002 */
[----:B------:R-:W-:-:S04]  /*04c0*/  FFMA R3, R8, R3, R7 ;  /* 0x0000000308037223 */ /* 0x000fc80000000007 */
[----:B------:R-:W-:-:S07]  /*04d0*/  FMUL.FTZ R3, R3, 2.3283064365386962891e-10 ;  /* 0x2f80000003037820 */ /* 0x000fce0000410000 */
.L_x_7:
[----:B------:R-:W-:Y:S02]  /*04e0*/  IMAD.MOV.U32 R7, RZ, RZ, R3 ;  /* 0x000000ffff077224 */ /* 0x000fe400078e0003 */
[----:B------:R-:W-:Y:S02]  /*04f0*/  HFMA2 R3, -RZ, RZ, 0, 0 ;  /* 0x00000000ff037431 */ /* 0x000fe400000001ff */
[----:B------:R-:W-:-:S04]  /*0500*/  IMAD.MOV.U32 R2, RZ, RZ, R9 ;  /* 0x000000ffff027224 */ /* 0x000fc800078e0009 */
[----:B------:R-:W-:Y:S05]  /*0510*/  RET.REL.NODEC R2 `(_batch_norm) ;  /* 0xfffffff802b87950 */ /* 0x000fea0003c3ffff */
        .weak           $__internal_1_$__cuda_sm3x_div_rn_noftz_f32_slowpath
        .type           $__internal_1_$__cuda_sm3x_div_rn_noftz_f32_slowpath,@function
        .size           $__internal_1_$__cuda_sm3x_div_rn_noftz_f32_slowpath,(.L_x_22 - $__internal_1_$__cuda_sm3x_div_rn_noftz_f32_slowpath)
$__internal_1_$__cuda_sm3x_div_rn_noftz_f32_slowpath:
[----:B------:R-:W-:Y:S01]  /*0520*/  SHF.R.U32.HI R8, RZ, 0x17, R3 ;  /* 0x00000017ff087819 */ /* 0x000fe20000011603 */
[----:B------:R-:W-:Y:S01]  /*0530*/  BSSY.RECONVERGENT B1, `(.L_x_8) ;  /* 0x0000063000017945 */ /* 0x000fe20003800200 */
[----:B------:R-:W-:Y:S02]  /*0540*/  SHF.R.U32.HI R7, RZ, 0x17, R0 ;  /* 0x00000017ff077819 */ /* 0x000fe40000011600 */
[----:B------:R-:W-:Y:S02]  /*0550*/  LOP3.LUT R12, R8, 0xff, RZ, 0xc0, !PT ;  /* 0x000000ff080c7812 */ /* 0x000fe400078ec0ff */
[----:B------:R-:W-:Y:S02]  /*0560*/  LOP3.LUT R7, R7, 0xff, RZ, 0xc0, !PT ;  /* 0x000000ff07077812 */ /* 0x000fe400078ec0ff */
[----:B------:R-:W-:Y:S01]  /*0570*/  MOV R8, R0 ;  /* 0x0000000000087202 */ /* 0x000fe20000000f00 */
[----:B------:R-:W-:Y:S02]  /*0580*/  VIADD R11, R12, 0xffffffff ;  /* 0xffffffff0c0b7836 */ /* 0x000fe40000000000 */
[----:B------:R-:W-:-:S03]  /*0590*/  VIADD R10, R7, 0xffffffff ;  /* 0xffffffff070a7836 */ /* 0x000fc60000000000 */
[----:B------:R-:W-:-:S04]  /*05a0*/  ISETP.GT.U32.AND P0, PT, R11, 0xfd, PT ;  /* 0x000000fd0b00780c */ /* 0x000fc80003f04070 */
[----:B------:R-:W-:-:S13]  /*05b0*/  ISETP.GT.U32.OR P0, PT, R10, 0xfd, P0 ;  /* 0x000000fd0a00780c */ /* 0x000fda0000704470 */
[----:B------:R-:W-:Y:S01]  /*05c0*/  @!P0 IMAD.MOV.U32 R9, RZ, RZ, RZ ;  /* 0x000000ffff098224 */ /* 0x000fe200078e00ff */
[----:B------:R-:W-:Y:S06]  /*05d0*/  @!P0 BRA `(.L_x_9) ;  /* 0x00000000005c8947 */ /* 0x000fec0003800000 */
[----:B------:R-:W-:Y:S02]  /*05e0*/  FSETP.GTU.FTZ.AND P1, PT, |R3|, +INF , PT ;  /* 0x7f8000000300780b */ /* 0x000fe40003f3c200 */
[----:B------:R-:W-:-:S04]  /*05f0*/  FSETP.GTU.FTZ.AND P0, PT, |R0|, +INF , PT ;  /* 0x7f8000000000780b */ /* 0x000fc80003f1c200 */
[----:B------:R-:W-:-:S13]  /*0600*/  PLOP3.LUT P0, PT, P0, P1, PT, 0xf8, 0x8f ;  /* 0x00000000008f781c */ /* 0x000fda0000703f70 */
[----:B------:R-:W-:Y:S05]  /*0610*/  @P0 BRA `(.L_x_10) ;  /* 0x00000004004c0947 */ /* 0x000fea0003800000 */
[----:B------:R-:W-:-:S13]  /*0620*/  LOP3.LUT P0, RZ, R3, 0x7fffffff, R8, 0xc8, !PT ;  /* 0x7fffffff03ff7812 */ /* 0x000fda000780c808 */
[----:B------:R-:W-:Y:S05]  /*0630*/  @!P0 BRA `(.L_x_11) ;  /* 0x00000004003c8947 */ /* 0x000fea0003800000 */
[C---:B------:R-:W-:Y:S02]  /*0640*/  FSETP.NEU.FTZ.AND P2, PT, |R0|.reuse, +INF , PT ;  /* 0x7f8000000000780b */ /* 0x040fe40003f5d200 */
[----:B------:R-:W-:Y:S02]  /*0650*/  FSETP.NEU.FTZ.AND P1, PT, |R3|, +INF , PT ;  /* 0x7f8000000300780b */ /* 0x000fe40003f3d200 */
[----:B------:R-:W-:-:S11]  /*0660*/  FSETP.NEU.FTZ.AND P0, PT, |R0|, +INF , PT ;  /* 0x7f8000000000780b */ /* 0x000fd60003f1d200 */
[----:B------:R-:W-:Y:S05]  /*0670*/  @!P1 BRA !P2, `(.L_x_11) ;  /* 0x00000004002c9947 */ /* 0x000fea0005000000 */
[----:B------:R-:W-:-:S04]  /*0680*/  LOP3.LUT P2, RZ, R8, 0x7fffffff, RZ, 0xc0, !PT ;  /* 0x7fffffff08ff7812 */ /* 0x000fc8000784c0ff */
[----:B------:R-:W-:-:S13]  /*0690*/  PLOP3.LUT P1, PT, P1, P2, PT, 0x2f, 0xf2 ;  /* 0x0000000000f2781c */ /* 0x000fda0000f24577 */
[----:B------:R-:W-:Y:S05]  /*06a0*/  @P1 BRA `(.L_x_12) ;  /* 0x0000000400181947 */ /* 0x000fea0003800000 */
[----:B------:R-:W-:-:S04]  /*06b0*/  LOP3.LUT P1, RZ, R3, 0x7fffffff, RZ, 0xc0, !PT ;  /* 0x7fffffff03ff7812 */ /* 0x000fc8000782c0ff */
[----:B------:R-:W-:-:S13]  /*06c0*/  PLOP3.LUT P0, PT, P0, P1, PT, 0x2f, 0xf2 ;  /* 0x0000000000f2781c */ /* 0x000fda0000702577 */
[----:B------:R-:W-:Y:S05]  /*06d0*/  @P0 BRA `(.L_x_13) ;  /* 0x0000000400000947 */ /* 0x000fea0003800000 */
[----:B------:R-:W-:Y:S02]  /*06e0*/  ISETP.GE.AND P0, PT, R10, RZ, PT ;  /* 0x000000ff0a00720c */ /* 0x000fe40003f06270 */
[----:B------:R-:W-:-:S11]  /*06f0*/  ISETP.GE.AND P1, PT, R11, RZ, PT ;  /* 0x000000ff0b00720c */ /* 0x000fd60003f26270 */
[----:B------:R-:W-:Y:S01]  /*0700*/  @P0 IMAD.MOV.U32 R9, RZ, RZ, RZ ;  /* 0x000000ffff090224 */ /* 0x000fe200078e00ff */
[----:B------:R-:W-:Y:S01]  /*0710*/  @!P0 MOV R9, 0xffffffc0 ;  /* 0xffffffc000098802 */ /* 0x000fe20000000f00 */
[----:B------:R-:W-:Y:S01]  /*0720*/  @!P0 FFMA R8, R0, 1.84467440737095516160e+19, RZ ;  /* 0x5f80000000088823 */ /* 0x000fe200000000ff */
[----:B------:R-:W-:-:S03]  /*0730*/  @!P1 FFMA R3, R3, 1.84467440737095516160e+19, RZ ;  /* 0x5f80000003039823 */ /* 0x000fc600000000ff */
[----:B------:R-:W-:-:S07]  /*0740*/  @!P1 VIADD R9, R9, 0x40 ;  /* 0x0000004009099836 */ /* 0x000fce0000000000 */
.L_x_9:
[----:B------:R-:W-:Y:S01]  /*0750*/  LEA R0, R12, 0xc0800000, 0x17 ;  /* 0xc08000000c007811 */ /* 0x000fe200078eb8ff */
[----:B------:R-:W-:Y:S01]  /*0760*/  BSSY.RECONVERGENT B2, `(.L_x_14) ;  /* 0x0000036000027945 */ /* 0x000fe20003800200 */
[----:B------:R-:W-:-:S03]  /*0770*/  IADD3 R7, PT, PT, R7, -0x7f, RZ ;  /* 0xffffff8107077810 */ /* 0x000fc60007ffe0ff */
[----:B------:R-:W-:Y:S02]  /*0780*/  IMAD.IADD R3, R3, 0x1, -R0 ;  /* 0x0000000103037824 */ /* 0x000fe400078e0a00 */
[----:B------:R-:W-:Y:S02]  /*0790*/  IMAD R0, R7, -0x800000, R8 ;  /* 0xff80000007007824 */ /* 0x000fe400078e0208 */
[----:B------:R-:W0:Y:S01]  /*07a0*/  MUFU.RCP R10, R3 ;  /* 0x00000003000a7308 */ /* 0x000e220000001000 */
[----:B------:R-:W-:-:S04]  /*07b0*/  FADD.FTZ R11, -R3, -RZ ;  /* 0x800000ff030b7221 */ /* 0x000fc80000010100 */
[----:B0-----:R-:W-:-:S04]  /*07c0*/  FFMA R13, R10, R11, 1 ;  /* 0x3f8000000a0d7423 */ /* 0x001fc8000000000b */
[----:B------:R-:W-:-:S04]  /*07d0*/  FFMA R15, R10, R13, R10 ;  /* 0x0000000d0a0f7223 */ /* 0x000fc8000000000a */
[----:B------:R-:W-:-:S04]  /*07e0*/  FFMA R8, R0, R15, RZ ;  /* 0x0000000f00087223 */ /* 0x000fc800000000ff */
[----:B------:R-:W-:-:S04]  /*07f0*/  FFMA R13, R11, R8, R0 ;  /* 0x000000080b0d7223 */ /* 0x000fc80000000000 */
[----:B------:R-:W-:Y:S01]  /*0800*/  FFMA R10, R15, R13, R8 ;  /* 0x0000000d0f0a7223 */ /* 0x000fe20000000008 */
[----:B------:R-:W-:-:S03]  /*0810*/  IADD3 R8, PT, PT, R7, 0x7f, -R12 ;  /* 0x0000007f07087810 */ /* 0x000fc60007ffe80c */
[----:B------:R-:W-:Y:S02]  /*0820*/  FFMA R11, R11, R10, R0 ;  /* 0x0000000a0b0b7223 */ /* 0x000fe40000000000 */
[----:B------:R-:W-:Y:S02]  /*0830*/  IMAD.IADD R8, R8, 0x1, R9 ;  /* 0x0000000108087824 */ /* 0x000fe400078e0209 */
[----:B------:R-:W-:-:S05]  /*0840*/  FFMA R0, R15, R11, R10 ;  /* 0x0000000b0f007223 */ /* 0x000fca000000000a */
[----:B------:R-:W-:-:S04]  /*0850*/  SHF.R.U32.HI R3, RZ, 0x17, R0 ;  /* 0x00000017ff037819 */ /* 0x000fc80000011600 */
[----:B------:R-:W-:-:S05]  /*0860*/  LOP3.LUT R3, R3, 0xff, RZ, 0xc0, !PT ;  /* 0x000000ff03037812 */ /* 0x000fca00078ec0ff */
[----:B------:R-:W-:-:S05]  /*0870*/  IMAD.IADD R9, R3, 0x1, R8 ;  /* 0x0000000103097824 */ /* 0x000fca00078e0208 */
[----:B------:R-:W-:-:S04]  /*0880*/  IADD3 R3, PT, PT, R9, -0x1, RZ ;  /* 0xffffffff09037810 */ /* 0x000fc80007ffe0ff */
[----:B------:R-:W-:-:S13]  /*0890*/  ISETP.GE.U32.AND P0, PT, R3, 0xfe, PT ;  /* 0x000000fe0300780c */ /* 0x000fda0003f06070 */
[----:B------:R-:W-:Y:S05]  /*08a0*/  @!P0 BRA `(.L_x_15) ;  /* 0x0000000000808947 */ /* 0x000fea0003800000 */
[----:B------:R-:W-:-:S13]  /*08b0*/  ISETP.GT.AND P0, PT, R9, 0xfe, PT ;  /* 0x000000fe0900780c */ /* 0x000fda0003f04270 */
[----:B------:R-:W-:Y:S05]  /*08c0*/  @P0 BRA `(.L_x_16) ;  /* 0x00000000006c0947 */ /* 0x000fea0003800000 */
[----:B------:R-:W-:-:S13]  /*08d0*/  ISETP.GE.AND P0, PT, R9, 0x1, PT ;  /* 0x000000010900780c */ /* 0x000fda0003f06270 */
[----:B------:R-:W-:Y:S05]  /*08e0*/  @P0 BRA `(.L_x_17) ;  /* 0x0000000000740947 */ /* 0x000fea0003800000 */
[----:B------:R-:W-:Y:S02]  /*08f0*/  ISETP.GE.AND P0, PT, R9, -0x18, PT ;  /* 0xffffffe80900780c */ /* 0x000fe40003f06270 */
[----:B------:R-:W-:-:S11]  /*0900*/  LOP3.LUT R0, R0, 0x80000000, RZ, 0xc0, !PT ;  /* 0x8000000000007812 */ /* 0x000fd600078ec0ff */
[----:B------:R-:W-:Y:S05]  /*0910*/  @!P0 BRA `(.L_x_17) ;  /* 0x0000000000688947 */ /* 0x000fea0003800000 */
[CCC-:B------:R-:W-:Y:S01]  /*0920*/  FFMA.RZ R3, R15.reuse, R11.reuse, R10.reuse ;  /* 0x0000000b0f037223 */ /* 0x1c0fe2000000c00a */
[-CC-:B------:R-:W-:Y:S01]  /*0930*/  FFMA.RM R8, R15, R11.reuse, R10.reuse ;  /* 0x0000000b0f087223 */ /* 0x180fe2000000400a */
[C---:B------:R-:W-:Y:S02]  /*0940*/  ISETP.NE.AND P2, PT, R9.reuse, RZ, PT ;  /* 0x000000ff0900720c */ /* 0x040fe40003f45270 */
[----:B------:R-:W-:Y:S02]  /*0950*/  ISETP.NE.AND P1, PT, R9, RZ, PT ;  /* 0x000000ff0900720c */ /* 0x000fe40003f25270 */
[----:B------:R-:W-:Y:S01]  /*0960*/  LOP3.LUT R7, R3, 0x7fffff, RZ, 0xc0, !PT ;  /* 0x007fffff03077812 */ /* 0x000fe200078ec0ff */
[----:B------:R-:W-:Y:S01]  /*0970*/  FFMA.RP R3, R15, R11, R10 ;  /* 0x0000000b0f037223 */ /* 0x000fe2000000800a */
[----:B------:R-:W-:Y:S02]  /*0980*/  VIADD R10, R9, 0x20 ;  /* 0x00000020090a7836 */ /* 0x000fe40000000000 */
[----:B------:R-:W-:Y:S01]  /*0990*/  LOP3.LUT R7, R7, 0x800000, RZ, 0xfc, !PT ;  /* 0x0080000007077812 */ /* 0x000fe200078efcff */
[----:B------:R-:W-:Y:S01]  /*09a0*/  IMAD.MOV R9, RZ, RZ, -R9 ;  /* 0x000000ffff097224 */ /* 0x000fe200078e0a09 */
[----:B------:R-:W-:-:S02]  /*09b0*/  FSETP.NEU.FTZ.AND P0, PT, R3, R8, PT ;  /* 0x000000080300720b */ /* 0x000fc40003f1d000 */
[----:B------:R-:W-:Y:S02]  /*09c0*/  SHF.L.U32 R10, R7, R10, RZ ;  /* 0x0000000a070a7219 */ /* 0x000fe400000006ff */
[----:B------:R-:W-:Y:S02]  /*09d0*/  SEL R8, R9, RZ, P2 ;  /* 0x000000ff09087207 */ /* 0x000fe40001000000 */
[----:B------:R-:W-:Y:S02]  /*09e0*/  ISETP.NE.AND P1, PT, R10, RZ, P1 ;  /* 0x000000ff0a00720c */ /* 0x000fe40000f25270 */
[----:B------:R-:W-:Y:S02]  /*09f0*/  SHF.R.U32.HI R8, RZ, R8, R7 ;  /* 0x00000008ff087219 */ /* 0x000fe40000011607 */
[----:B------:R-:W-:Y:S02]  /*0a00*/  PLOP3.LUT P0, PT, P0, P1, PT, 0xf8, 0x8f ;  /* 0x00000000008f781c */ /* 0x000fe40000703f70 */
[----:B------:R-:W-:-:S02]  /*0a10*/  SHF.R.U32.HI R10, RZ, 0x1, R8 ;  /* 0x00000001ff0a7819 */ /* 0x000fc40000011608 */
[----:B------:R-:W-:-:S04]  /*0a20*/  SEL R3, RZ, 0x1, !P0 ;  /* 0x00000001ff037807 */ /* 0x000fc80004000000 */
[----:B------:R-:W-:-:S04]  /*0a30*/  LOP3.LUT R3, R3, 0x1, R10, 0xf8, !PT ;  /* 0x0000000103037812 */ /* 0x000fc800078ef80a */
[----:B------:R-:W-:-:S04]  /*0a40*/  LOP3.LUT R3, R3, R8, RZ, 0xc0, !PT ;  /* 0x0000000803037212 */ /* 0x000fc800078ec0ff */
[----:B------:R-:W-:-:S04]  /*0a50*/  IADD3 R3, PT, PT, R10, R3, RZ ;  /* 0x000000030a037210 */ /* 0x000fc80007ffe0ff */
[----:B------:R-:W-:Y:S01]  /*0a60*/  LOP3.LUT R0, R3, R0, RZ, 0xfc, !PT ;  /* 0x0000000003007212 */ /* 0x000fe200078efcff */
[----:B------:R-:W-:Y:S06]  /*0a70*/  BRA `(.L_x_17) ;  /* 0x0000000000107947 */ /* 0x000fec0003800000 */
.L_x_16:
[----:B------:R-:W-:-:S04]  /*0a80*/  LOP3.LUT R0, R0, 0x80000000, RZ, 0xc0, !PT ;  /* 0x8000000000007812 */ /* 0x000fc800078ec0ff */
[----:B------:R-:W-:Y:S01]  /*0a90*/  LOP3.LUT R0, R0, 0x7f800000, RZ, 0xfc, !PT ;  /* 0x7f80000000007812 */ /* 0x000fe200078efcff */
[----:B------:R-:W-:Y:S06]  /*0aa0*/  BRA `(.L_x_17) ;  /* 0x0000000000047947 */ /* 0x000fec0003800000 */
.L_x_15:
[----:B------:R-:W-:-:S07]  /*0ab0*/  IMAD R0, R8, 0x800000, R0 ;  /* 0x0080000008007824 */ /* 0x000fce00078e0200 */
.L_x_17:
[----:B------:R-:W-:Y:S05]  /*0ac0*/  BSYNC.RECONVERGENT B2 ;  /* 0x0000000000027941 */ /* 0x000fea0003800200 */
.L_x_14:
[----:B------:R-:W-:Y:S05]  /*0ad0*/  BRA `(.L_x_18) ;  /* 0x0000000000207947 */ /* 0x000fea0003800000 */
.L_x_13:
[----:B------:R-:W-:-:S04]  /*0ae0*/  LOP3.LUT R0, R3, 0x80000000, R8, 0x48, !PT ;  /* 0x8000000003007812 */ /* 0x000fc800078e4808 */
[----:B------:R-:W-:Y:S01]  /*0af0*/  LOP3.LUT R0, R0, 0x7f800000, RZ, 0xfc, !PT ;  /* 0x7f80000000007812 */ /* 0x000fe200078efcff */
[----:B------:R-:W-:Y:S06]  /*0b00*/  BRA `(.L_x_18) ;  /* 0x0000000000147947 */ /* 0x000fec0003800000 */
.L_x_12:
[----:B------:R-:W-:Y:S01]  /*0b10*/  LOP3.LUT R0, R3, 0x80000000, R8, 0x48, !PT ;  /* 0x8000000003007812 */ /* 0x000fe200078e4808 */
[----:B------:R-:W-:Y:S06]  /*0b20*/  BRA `(.L_x_18) ;  /* 0x00000000000c7947 */ /* 0x000fec0003800000 */
.L_x_11:
[----:B------:R-:W0:Y:S01]  /*0b30*/  MUFU.RSQ R0, -QNAN ;  /* 0xffc0000000007908 */ /* 0x000e220000001400 */
[----:B------:R-:W-:Y:S05]  /*0b40*/  BRA `(.L_x_18) ;  /* 0x0000000000047947 */ /* 0x000fea0003800000 */
.L_x_10:
[----:B------:R-:W-:-:S07]  /*0b50*/  FADD.FTZ R0, R0, R3 ;  /* 0x0000000300007221 */ /* 0x000fce0000010000 */
.L_x_18:
[----:B------:R-:W-:Y:S05]  /*0b60*/  BSYNC.RECONVERGENT B1 ;  /* 0x0000000000017941 */ /* 0x000fea0003800200 */
.L_x_8:
[----:B------:R-:W-:-:S04]  /*0b70*/  HFMA2 R3, -RZ, RZ, 0, 0 ;  /* 0x00000000ff037431 */ /* 0x000fc800000001ff */
[----:B0-----:R-:W-:Y:S05]  /*0b80*/  RET.REL.NODEC R2 `(_batch_norm) ;  /* 0xfffffff4021c7950 */ /* 0x001fea0003c3ffff */
.L_x_19:
        /* <DEDUP_REMOVED lines=15> */
.L_x_22:


//--------------------- .text._leaky_relu         --------------------------
	.section	.text._leaky_relu,"ax",@progbits
	.align	128
        .global         _leaky_relu
        .type           _leaky_relu,@function
        .size           _leaky_relu,(.L_x_27 - _leaky_relu)
        .other          _leaky_relu,@"STO_CUDA_ENTRY STV_DEFAULT"
_leaky_relu:
.text._leaky_relu:
[----:B------:R-:W-:Y:S01]  /*0000*/  LDC R1, c[0x0][0x37c] ;  /* 0x0000df00ff017b82 */ /* 0x000fe20000000800 */
[----:B------:R-:W0:Y:S07]  /*0010*/  S2R R0, SR_TID.X ;  /* 0x0000000000007919 */ /* 0x000e2e0000002100 */
[----:B------:R-:W0:Y:S01]  /*0020*/  S2UR UR6, SR_CTAID.X ;  /* 0x00000000000679c3 */ /* 0x000e220000002500 */
[----:B------:R-:W1:Y:S07]  /*0030*/  LDCU.64 UR4, c[0x0][0x358] ;  /* 0x00006b00ff0477ac */ /* 0x000e6e0008000a00 */
[----:B------:R-:W0:Y:S08]  /*0040*/  LDC R7, c[0x0][0x360] ;  /* 0x0000d800ff077b82 */ /* 0x000e300000000800 */
[----:B------:R-:W2:Y:S08]  /*0050*/  LDC.64 R2, c[0x0][0x380] ;  /* 0x0000e000ff027b82 */ /* 0x000eb00000000a00 */
[----:B------:R-:W3:Y:S01]  /*0060*/  LDC.64 R4, c[0x0][0x388] ;  /* 0x0000e200ff047b82 */ /* 0x000ee20000000a00 */
[----:B0-----:R-:W-:Y:S01]  /*0070*/  IMAD R7, R7, UR6, R0 ;  /* 0x0000000607077c24 */ /* 0x001fe2000f8e0200 */
[----:B------:R-:W0:Y:S03]  /*0080*/  LDCU UR6, c[0x0][0x398] ;  /* 0x00007300ff0677ac */ /* 0x000e260008000800 */
[----:B--2---:R-:W-:-:S05]  /*0090*/  IMAD.WIDE.U32 R2, R7, 0x4, R2 ;  /* 0x0000000407027825 */ /* 0x004fca00078e0002 */
[----:B-1----:R-:W2:Y:S01]  /*00a0*/  LDG.E R9, desc[UR4][R2.64] ;  /* 0x0000000402097981 */ /* 0x002ea2000c1e1900 */
[----:B---3--:R-:W-:Y:S01]  /*00b0*/  IMAD.WIDE.U32 R4, R7, 0x4, R4 ;  /* 0x0000000407047825 */ /* 0x008fe200078e0004 */
[----:B--2---:R-:W-:-:S13]  /*00c0*/  FSETP.GEU.AND P0, PT, R9, RZ, PT ;  /* 0x000000ff0900720b */ /* 0x004fda0003f0e000 */
[----:B0-----:R-:W-:-:S05]  /*00d0*/  @!P0 FMUL R9, R9, UR6 ;  /* 0x0000000609098c20 */ /* 0x001fca0008400000 */
[----:B------:R-:W-:Y:S01]  /*00e0*/  STG.E desc[UR4][R4.64], R9 ;  /* 0x0000000904007986 */ /* 0x000fe2000c101904 */
[----:B------:R-:W-:Y:S05]  /*00f0*/  EXIT ;  /* 0x000000000000794d */ /* 0x000fea0003800000 */
.L_x_20:
        /* <DEDUP_REMOVED lines=16> */
.L_x_27:


//--------------------- .nv.shared.reserved.0     --------------------------
	.section	.nv.shared.reserved.0,"aw",@nobits
	.weak		__nv_reservedSMEM_offset_0_alias
	.size		__nv_reservedSMEM_offset_0_alias, 0, 64
	.other		__nv_reservedSMEM_offset_0_alias,@"STO_CUDA_RESERVED_SHARED STV_DEFAULT"
__nv_reservedSMEM_offset_0_alias:
	.zero		0
	.zero		64


//--------------------- .nv.constant0._pad        --------------------------
	.section	.nv.constant0._pad,"a",@progbits
	.sectionflags	@""
	.align	4
.nv.constant0._pad:
	.zero		948


//--------------------- .nv.constant0._max_pool2d --------------------------
	.section	.nv.constant0._max_pool2d,"a",@progbits
	.sectionflags	@""
	.align	4
.nv.constant0._max_pool2d:
	.zero		944


//--------------------- .nv.constant0._conv2d     --------------------------
	.section	.nv.constant0._conv2d,"a",@progbits
	.sectionflags	@""
	.align	4
.nv.constant0._conv2d:
	.zero		896


//--------------------- .nv.constant0._batch_norm --------------------------
	.section	.nv.constant0._batch_norm,"a",@progbits
	.sectionflags	@""
	.align	4
.nv.constant0._batch_norm:
	.zero		960


//--------------------- .nv.constant0._leaky_relu --------------------------
	.section	.nv.constant0._leaky_relu,"a",@progbits
	.sectionflags	@""
	.align	4
.nv.constant0._leaky_relu:
	.zero		924


//--------------------- SYMBOLS --------------------------

	.type		.nv.reservedSmem.offset0,@object
	.size		.nv.reservedSmem.offset0,0x4
